//
// Generated by NVIDIA NVVM Compiler
//
// Compiler Build ID: CL-36424714
// Cuda compilation tools, release 13.0, V13.0.88
// Based on NVVM 20.0.0
//

.version 9.0
.target sm_100
.address_size 64

	// .globl	default_function_kernel0
// _ZZ24default_function_kernel0E15pad_temp_shared has been demoted
// _ZZ24default_function_kernel0E13kernel_shared has been demoted

.visible .entry default_function_kernel0(
	.param .u64 .ptr .align 1 default_function_kernel0_param_0,
	.param .u64 .ptr .align 1 default_function_kernel0_param_1,
	.param .u64 .ptr .align 1 default_function_kernel0_param_2
)
{
	.reg .pred 	%p<150>;
	.reg .b16 	%rs<98>;
	.reg .b32 	%r<236>;
	.reg .b32 	%f<1006>;
	.reg .b64 	%rd<104>;
	// demoted variable
	.shared .align 4 .b8 _ZZ24default_function_kernel0E15pad_temp_shared[8064];
	// demoted variable
	.shared .align 4 .b8 _ZZ24default_function_kernel0E13kernel_shared[1536];
	ld.param.u64 	%rd5, [default_function_kernel0_param_0];
	ld.param.u64 	%rd6, [default_function_kernel0_param_1];
	ld.param.u64 	%rd4, [default_function_kernel0_param_2];
	cvta.to.global.u64 	%rd1, %rd6;
	cvta.to.global.u64 	%rd2, %rd5;
	mov.u32 	%r47, %tid.y;
	mov.u32 	%r1, %tid.x;
	mul.lo.s32 	%r48, %r1, 11;
	mad.lo.s32 	%r49, %r47, 72, %r48;
	mul.hi.u32 	%r50, %r49, 68174085;
	mul.lo.s32 	%r51, %r50, 63;
	sub.s32 	%r2, %r49, %r51;
	add.s32 	%r52, %r2, -56;
	setp.lt.u32 	%p30, %r52, -49;
	mul.hi.u32 	%r53, %r49, 613566757;
	mul.lo.s32 	%r54, %r53, 7;
	sub.s32 	%r55, %r49, %r54;
	setp.eq.s32 	%p31, %r55, 0;
	or.pred  	%p1, %p31, %p30;
	mov.u32 	%r57, %tid.z;
	mul.lo.s32 	%r4, %r57, 392;
	mul.lo.s32 	%r5, %r50, 49;
	add.s32 	%r58, %r4, -8;
	mad.lo.s32 	%r59, %r57, 504, %r49;
	shl.b32 	%r61, %r59, 2;
	mov.u32 	%r62, _ZZ24default_function_kernel0E15pad_temp_shared;
	add.s32 	%r6, %r62, %r61;
	add.s32 	%r63, %r49, 1;
	mul.hi.u32 	%r64, %r63, 68174085;
	mul.lo.s32 	%r65, %r64, 63;
	sub.s32 	%r66, %r63, %r65;
	add.s32 	%r67, %r66, -56;
	setp.lt.u32 	%p32, %r67, -49;
	mul.hi.u32 	%r68, %r63, 613566757;
	mul.lo.s32 	%r69, %r68, 7;
	sub.s32 	%r70, %r63, %r69;
	setp.eq.s32 	%p33, %r70, 0;
	or.pred  	%p2, %p33, %p32;
	add.s32 	%r72, %r58, %r66;
	mad.lo.s32 	%r7, %r64, 49, %r72;
	add.s32 	%r73, %r49, 2;
	mul.hi.u32 	%r74, %r73, 68174085;
	mul.lo.s32 	%r75, %r74, 63;
	sub.s32 	%r76, %r73, %r75;
	add.s32 	%r77, %r76, -56;
	setp.lt.u32 	%p34, %r77, -49;
	mul.hi.u32 	%r78, %r73, 613566757;
	mul.lo.s32 	%r79, %r78, 7;
	sub.s32 	%r80, %r73, %r79;
	setp.eq.s32 	%p35, %r80, 0;
	or.pred  	%p3, %p35, %p34;
	add.s32 	%r82, %r58, %r76;
	mad.lo.s32 	%r8, %r74, 49, %r82;
	add.s32 	%r83, %r49, 3;
	mul.hi.u32 	%r84, %r83, 68174085;
	mul.lo.s32 	%r85, %r84, 63;
	sub.s32 	%r86, %r83, %r85;
	add.s32 	%r87, %r86, -56;
	setp.lt.u32 	%p36, %r87, -49;
	mul.hi.u32 	%r88, %r83, 613566757;
	mul.lo.s32 	%r89, %r88, 7;
	sub.s32 	%r90, %r83, %r89;
	setp.eq.s32 	%p37, %r90, 0;
	or.pred  	%p4, %p37, %p36;
	add.s32 	%r92, %r58, %r86;
	mad.lo.s32 	%r9, %r84, 49, %r92;
	add.s32 	%r93, %r49, 4;
	mul.hi.u32 	%r94, %r93, 68174085;
	mul.lo.s32 	%r95, %r94, 63;
	sub.s32 	%r96, %r93, %r95;
	add.s32 	%r97, %r96, -56;
	setp.lt.u32 	%p38, %r97, -49;
	mul.hi.u32 	%r98, %r93, 613566757;
	mul.lo.s32 	%r99, %r98, 7;
	sub.s32 	%r100, %r93, %r99;
	setp.eq.s32 	%p39, %r100, 0;
	or.pred  	%p5, %p39, %p38;
	add.s32 	%r102, %r58, %r96;
	mad.lo.s32 	%r10, %r94, 49, %r102;
	add.s32 	%r103, %r49, 5;
	mul.hi.u32 	%r104, %r103, 68174085;
	mul.lo.s32 	%r105, %r104, 63;
	sub.s32 	%r106, %r103, %r105;
	add.s32 	%r107, %r106, -56;
	setp.lt.u32 	%p40, %r107, -49;
	mul.hi.u32 	%r108, %r103, 613566757;
	mul.lo.s32 	%r109, %r108, 7;
	sub.s32 	%r110, %r103, %r109;
	setp.eq.s32 	%p41, %r110, 0;
	or.pred  	%p6, %p41, %p40;
	add.s32 	%r112, %r58, %r106;
	mad.lo.s32 	%r11, %r104, 49, %r112;
	shl.b32 	%r113, %r57, 3;
	add.s32 	%r114, %r49, 6;
	mul.hi.u32 	%r115, %r114, 68174085;
	add.s32 	%r116, %r113, %r115;
	setp.gt.u32 	%p42, %r116, 31;
	mul.lo.s32 	%r117, %r57, 72;
	mul.hi.u32 	%r118, %r114, 613566757;
	add.s32 	%r119, %r118, %r117;
	setp.gt.u32 	%p43, %r119, 287;
	setp.gt.u32 	%p44, %r59, 2009;
	setp.gt.u32 	%p45, %r49, 497;
	setp.gt.u32 	%p46, %r1, 5;
	or.pred  	%p47, %p46, %p45;
	cvt.u16.u32 	%rs11, %r114;
	mul.hi.u16 	%rs12, %rs11, 1041;
	sub.s16 	%rs13, %rs11, %rs12;
	shr.u16 	%rs14, %rs13, 1;
	add.s16 	%rs15, %rs14, %rs12;
	shr.u16 	%rs16, %rs15, 5;
	mul.lo.s16 	%rs17, %rs16, 63;
	sub.s16 	%rs1, %rs11, %rs17;
	cvt.u32.u16 	%r121, %rs1;
	add.s32 	%r122, %r121, -56;
	setp.lt.u32 	%p49, %r122, -49;
	mul.hi.u16 	%rs18, %rs11, 9363;
	sub.s16 	%rs19, %rs11, %rs18;
	shr.u16 	%rs20, %rs19, 1;
	add.s16 	%rs21, %rs20, %rs18;
	shr.u16 	%rs22, %rs21, 2;
	mul.lo.s16 	%rs23, %rs22, 7;
	sub.s16 	%rs24, %rs11, %rs23;
	setp.eq.s16 	%p50, %rs24, 0;
	or.pred  	%p7, %p50, %p49;
	mul.lo.s32 	%r12, %r115, 49;
	add.s32 	%r123, %r49, 7;
	mul.hi.u32 	%r124, %r123, 68174085;
	add.s32 	%r125, %r113, %r124;
	setp.gt.u32 	%p51, %r125, 31;
	add.s32 	%r126, %r53, %r117;
	setp.gt.u32 	%p52, %r126, 286;
	setp.gt.u32 	%p53, %r59, 2008;
	setp.gt.u32 	%p54, %r49, 496;
	or.pred  	%p55, %p46, %p54;
	cvt.u16.u32 	%rs26, %r123;
	mul.hi.u16 	%rs27, %rs26, 1041;
	sub.s16 	%rs28, %rs26, %rs27;
	shr.u16 	%rs29, %rs28, 1;
	add.s16 	%rs30, %rs29, %rs27;
	shr.u16 	%rs31, %rs30, 5;
	mul.lo.s16 	%rs32, %rs31, 63;
	sub.s16 	%rs2, %rs26, %rs32;
	cvt.u32.u16 	%r128, %rs2;
	add.s32 	%r129, %r128, -56;
	setp.lt.u32 	%p57, %r129, -49;
	cvt.u16.u32 	%rs33, %r49;
	mul.hi.u16 	%rs34, %rs33, 9363;
	sub.s16 	%rs35, %rs33, %rs34;
	shr.u16 	%rs36, %rs35, 1;
	add.s16 	%rs37, %rs36, %rs34;
	shr.u16 	%rs38, %rs37, 2;
	mul.lo.s16 	%rs39, %rs38, 7;
	sub.s16 	%rs40, %rs33, %rs39;
	setp.eq.s16 	%p58, %rs40, 0;
	or.pred  	%p8, %p58, %p57;
	mul.lo.s32 	%r13, %r124, 49;
	add.s32 	%r130, %r49, 8;
	mul.hi.u32 	%r131, %r130, 68174085;
	add.s32 	%r132, %r113, %r131;
	setp.gt.u32 	%p59, %r132, 31;
	mul.hi.u32 	%r133, %r130, 613566757;
	add.s32 	%r134, %r133, %r117;
	setp.gt.u32 	%p60, %r134, 287;
	setp.gt.u32 	%p61, %r59, 2007;
	setp.gt.u32 	%p62, %r49, 495;
	or.pred  	%p63, %p46, %p62;
	cvt.u16.u32 	%rs42, %r130;
	mul.hi.u16 	%rs43, %rs42, 1041;
	sub.s16 	%rs44, %rs42, %rs43;
	shr.u16 	%rs45, %rs44, 1;
	add.s16 	%rs46, %rs45, %rs43;
	shr.u16 	%rs47, %rs46, 5;
	mul.lo.s16 	%rs48, %rs47, 63;
	sub.s16 	%rs3, %rs42, %rs48;
	cvt.u32.u16 	%r136, %rs3;
	add.s32 	%r137, %r136, -56;
	setp.lt.u32 	%p65, %r137, -49;
	cvt.u16.u32 	%rs49, %r63;
	mul.hi.u16 	%rs50, %rs49, 9363;
	sub.s16 	%rs51, %rs49, %rs50;
	shr.u16 	%rs52, %rs51, 1;
	add.s16 	%rs53, %rs52, %rs50;
	shr.u16 	%rs54, %rs53, 2;
	mul.lo.s16 	%rs55, %rs54, 7;
	sub.s16 	%rs56, %rs49, %rs55;
	setp.eq.s16 	%p66, %rs56, 0;
	or.pred  	%p9, %p66, %p65;
	mul.lo.s32 	%r14, %r131, 49;
	add.s32 	%r138, %r49, 9;
	mul.hi.u32 	%r139, %r138, 68174085;
	add.s32 	%r140, %r113, %r139;
	setp.gt.u32 	%p67, %r140, 31;
	mul.hi.u32 	%r141, %r138, 613566757;
	add.s32 	%r142, %r141, %r117;
	setp.gt.u32 	%p68, %r142, 287;
	setp.gt.u32 	%p69, %r59, 2006;
	setp.gt.u32 	%p70, %r49, 494;
	or.pred  	%p71, %p46, %p70;
	cvt.u16.u32 	%rs58, %r138;
	mul.hi.u16 	%rs59, %rs58, 1041;
	sub.s16 	%rs60, %rs58, %rs59;
	shr.u16 	%rs61, %rs60, 1;
	add.s16 	%rs62, %rs61, %rs59;
	shr.u16 	%rs63, %rs62, 5;
	mul.lo.s16 	%rs64, %rs63, 63;
	sub.s16 	%rs4, %rs58, %rs64;
	cvt.u32.u16 	%r144, %rs4;
	add.s32 	%r145, %r144, -56;
	setp.lt.u32 	%p73, %r145, -49;
	cvt.u16.u32 	%rs65, %r73;
	mul.hi.u16 	%rs66, %rs65, 9363;
	sub.s16 	%rs67, %rs65, %rs66;
	shr.u16 	%rs68, %rs67, 1;
	add.s16 	%rs69, %rs68, %rs66;
	shr.u16 	%rs70, %rs69, 2;
	mul.lo.s16 	%rs71, %rs70, 7;
	sub.s16 	%rs72, %rs65, %rs71;
	setp.eq.s16 	%p74, %rs72, 0;
	or.pred  	%p10, %p74, %p73;
	mul.lo.s32 	%r15, %r139, 49;
	add.s32 	%r146, %r49, 10;
	mul.hi.u32 	%r147, %r146, 68174085;
	add.s32 	%r148, %r113, %r147;
	setp.gt.u32 	%p75, %r148, 31;
	mul.hi.u32 	%r149, %r146, 613566757;
	add.s32 	%r150, %r149, %r117;
	setp.gt.u32 	%p76, %r150, 287;
	setp.gt.u32 	%p77, %r59, 2005;
	setp.gt.u32 	%p78, %r49, 493;
	or.pred  	%p79, %p46, %p78;
	cvt.u16.u32 	%rs74, %r146;
	mul.hi.u16 	%rs75, %rs74, 1041;
	sub.s16 	%rs76, %rs74, %rs75;
	shr.u16 	%rs77, %rs76, 1;
	add.s16 	%rs78, %rs77, %rs75;
	shr.u16 	%rs79, %rs78, 5;
	mul.lo.s16 	%rs80, %rs79, 63;
	sub.s16 	%rs5, %rs74, %rs80;
	cvt.u32.u16 	%r152, %rs5;
	add.s32 	%r153, %r152, -56;
	setp.lt.u32 	%p81, %r153, -49;
	cvt.u16.u32 	%rs81, %r83;
	mul.hi.u16 	%rs82, %rs81, 9363;
	sub.s16 	%rs83, %rs81, %rs82;
	shr.u16 	%rs84, %rs83, 1;
	add.s16 	%rs85, %rs84, %rs82;
	shr.u16 	%rs86, %rs85, 2;
	mul.lo.s16 	%rs87, %rs86, 7;
	sub.s16 	%rs88, %rs81, %rs87;
	setp.eq.s16 	%p82, %rs88, 0;
	or.pred  	%p11, %p82, %p81;
	mul.lo.s32 	%r16, %r147, 49;
	shl.b32 	%r154, %r1, 1;
	mad.lo.s32 	%r155, %r47, 14, %r154;
	cvt.u16.u32 	%rs90, %r155;
	mul.hi.u16 	%rs91, %rs90, -21845;
	shr.u16 	%rs92, %rs91, 6;
	cvt.u32.u16 	%r157, %rs92;
	add.s32 	%r158, %r57, %r157;
	setp.gt.u32 	%p83, %r158, 3;
	shl.b32 	%r159, %r57, 5;
	shr.u16 	%rs93, %rs91, 1;
	cvt.u32.u16 	%r160, %rs93;
	add.s32 	%r161, %r159, %r160;
	setp.gt.u32 	%p84, %r161, 127;
	mad.lo.s32 	%r163, %r57, 96, %r155;
	setp.gt.u32 	%p85, %r163, 383;
	setp.gt.u32 	%p86, %r155, 95;
	mov.u32 	%r17, %ctaid.z;
	mul.lo.s32 	%r164, %r57, 864;
	mad.lo.s32 	%r165, %r17, 3456, %r164;
	mad.lo.s32 	%r166, %r47, 42, %r165;
	mad.lo.s32 	%r18, %r1, 6, %r166;
	shl.b32 	%r167, %r163, 2;
	mov.u32 	%r168, _ZZ24default_function_kernel0E13kernel_shared;
	add.s32 	%r19, %r168, %r167;
	add.s16 	%rs94, %rs90, 1;
	mul.hi.u16 	%rs95, %rs94, -21845;
	shr.u16 	%rs96, %rs95, 6;
	cvt.u32.u16 	%r169, %rs96;
	add.s32 	%r170, %r57, %r169;
	setp.gt.u32 	%p87, %r170, 3;
	shr.u16 	%rs97, %rs95, 1;
	cvt.u32.u16 	%r171, %rs97;
	add.s32 	%r172, %r159, %r171;
	setp.gt.u32 	%p88, %r172, 127;
	setp.gt.u32 	%p89, %r163, 382;
	setp.gt.u32 	%p90, %r155, 94;
	mul.lo.s32 	%r20, %r47, 7;
	add.s32 	%r174, %r20, %r1;
	shl.b32 	%r175, %r174, 2;
	add.s32 	%r21, %r62, %r175;
	mad.lo.s32 	%r22, %r57, 384, %r168;
	add.s32 	%r23, %r2, -7;
	setp.lt.u32 	%p91, %r23, 49;
	add.s32 	%r176, %r4, -7;
	add.s32 	%r177, %r176, %r2;
	add.s32 	%r24, %r177, %r5;
	add.s32 	%r25, %r66, -7;
	setp.lt.u32 	%p92, %r25, 49;
	add.s32 	%r26, %r76, -7;
	setp.lt.u32 	%p93, %r26, 49;
	add.s32 	%r27, %r86, -7;
	setp.lt.u32 	%p94, %r27, 49;
	add.s32 	%r28, %r96, -7;
	setp.lt.u32 	%p95, %r28, 49;
	add.s32 	%r29, %r106, -7;
	setp.lt.u32 	%p96, %r29, 49;
	add.s16 	%rs6, %rs1, -7;
	setp.lt.u16 	%p97, %rs6, 49;
	add.s32 	%r178, %r176, %r12;
	add.s32 	%r30, %r178, %r121;
	add.s16 	%rs7, %rs2, -7;
	setp.lt.u16 	%p98, %rs7, 49;
	add.s32 	%r179, %r176, %r13;
	add.s32 	%r31, %r179, %r128;
	add.s16 	%rs8, %rs3, -7;
	setp.lt.u16 	%p99, %rs8, 49;
	add.s32 	%r180, %r176, %r14;
	add.s32 	%r32, %r180, %r136;
	add.s16 	%rs9, %rs4, -7;
	setp.lt.u16 	%p100, %rs9, 49;
	add.s32 	%r181, %r176, %r15;
	add.s32 	%r33, %r181, %r144;
	add.s16 	%rs10, %rs5, -7;
	setp.lt.u16 	%p101, %rs10, 49;
	add.s32 	%r182, %r176, %r16;
	add.s32 	%r34, %r182, %r152;
	setp.lt.u32 	%p102, %r55, 6;
	and.pred  	%p12, %p91, %p102;
	add.s32 	%r35, %r24, 1;
	setp.lt.u32 	%p103, %r70, 6;
	and.pred  	%p13, %p92, %p103;
	add.s32 	%r36, %r7, 2;
	setp.lt.u32 	%p104, %r80, 6;
	and.pred  	%p14, %p93, %p104;
	add.s32 	%r37, %r8, 2;
	setp.lt.u32 	%p105, %r90, 6;
	and.pred  	%p15, %p94, %p105;
	add.s32 	%r38, %r9, 2;
	setp.lt.u32 	%p106, %r100, 6;
	and.pred  	%p16, %p95, %p106;
	add.s32 	%r39, %r10, 2;
	setp.lt.u32 	%p107, %r110, 6;
	and.pred  	%p17, %p96, %p107;
	add.s32 	%r40, %r11, 2;
	setp.lt.u16 	%p108, %rs24, 6;
	and.pred  	%p18, %p97, %p108;
	setp.lt.u16 	%p109, %rs40, 6;
	and.pred  	%p19, %p98, %p109;
	add.s32 	%r41, %r31, 1;
	setp.lt.u16 	%p110, %rs56, 6;
	and.pred  	%p20, %p99, %p110;
	add.s32 	%r42, %r32, 1;
	setp.lt.u16 	%p111, %rs72, 6;
	and.pred  	%p21, %p100, %p111;
	add.s32 	%r43, %r33, 1;
	setp.lt.u16 	%p112, %rs88, 6;
	and.pred  	%p22, %p101, %p112;
	or.pred  	%p113, %p42, %p43;
	or.pred  	%p114, %p113, %p44;
	or.pred  	%p23, %p114, %p47;
	or.pred  	%p115, %p51, %p52;
	or.pred  	%p116, %p115, %p53;
	or.pred  	%p24, %p116, %p55;
	or.pred  	%p117, %p59, %p60;
	or.pred  	%p118, %p117, %p61;
	or.pred  	%p25, %p118, %p63;
	or.pred  	%p119, %p67, %p68;
	or.pred  	%p120, %p119, %p69;
	or.pred  	%p26, %p120, %p71;
	or.pred  	%p121, %p75, %p76;
	or.pred  	%p122, %p121, %p77;
	or.pred  	%p27, %p122, %p79;
	or.pred  	%p123, %p83, %p84;
	or.pred  	%p124, %p123, %p85;
	or.pred  	%p28, %p124, %p86;
	or.pred  	%p125, %p87, %p88;
	or.pred  	%p126, %p125, %p89;
	or.pred  	%p29, %p126, %p90;
	mov.f32 	%f972, 0f00000000;
	mov.b32 	%r235, 0;
	not.pred 	%p138, %p12;
	not.pred 	%p139, %p13;
	not.pred 	%p140, %p14;
	not.pred 	%p141, %p15;
	not.pred 	%p142, %p16;
	not.pred 	%p143, %p17;
	not.pred 	%p148, %p22;
	not.pred 	%p147, %p21;
	not.pred 	%p146, %p20;
	not.pred 	%p145, %p19;
	not.pred 	%p144, %p18;
	cvt.u64.u16 	%rd48, %rs5;
	cvt.u64.u16 	%rd41, %rs4;
$L__BB0_1:
	bar.sync 	0;
	mov.f32 	%f973, 0f00000000;
	@%p1 bra 	$L__BB0_3;
	add.s32 	%r183, %r4, %r2;
	add.s32 	%r184, %r183, %r5;
	mad.lo.s32 	%r185, %r235, 1568, %r184;
	mul.wide.u32 	%rd7, %r185, 4;
	add.s64 	%rd8, %rd2, %rd7;
	ld.global.nc.f32 	%f973, [%rd8+-32];
$L__BB0_3:
	st.shared.f32 	[%r6], %f973;
	mov.f32 	%f974, 0f00000000;
	@%p2 bra 	$L__BB0_5;
	mad.lo.s32 	%r186, %r235, 1568, %r7;
	mul.wide.s32 	%rd9, %r186, 4;
	add.s64 	%rd10, %rd2, %rd9;
	ld.global.nc.f32 	%f974, [%rd10];
$L__BB0_5:
	st.shared.f32 	[%r6+4], %f974;
	mov.f32 	%f975, 0f00000000;
	@%p3 bra 	$L__BB0_7;
	mad.lo.s32 	%r187, %r235, 1568, %r8;
	mul.wide.s32 	%rd11, %r187, 4;
	add.s64 	%rd12, %rd2, %rd11;
	ld.global.nc.f32 	%f975, [%rd12];
$L__BB0_7:
	st.shared.f32 	[%r6+8], %f975;
	mov.f32 	%f976, 0f00000000;
	@%p4 bra 	$L__BB0_9;
	mad.lo.s32 	%r188, %r235, 1568, %r9;
	mul.wide.s32 	%rd13, %r188, 4;
	add.s64 	%rd14, %rd2, %rd13;
	ld.global.nc.f32 	%f976, [%rd14];
$L__BB0_9:
	st.shared.f32 	[%r6+12], %f976;
	mov.f32 	%f977, 0f00000000;
	@%p5 bra 	$L__BB0_11;
	mad.lo.s32 	%r189, %r235, 1568, %r10;
	mul.wide.s32 	%rd15, %r189, 4;
	add.s64 	%rd16, %rd2, %rd15;
	ld.global.nc.f32 	%f977, [%rd16];
$L__BB0_11:
	st.shared.f32 	[%r6+16], %f977;
	mov.f32 	%f978, 0f00000000;
	@%p6 bra 	$L__BB0_13;
	mad.lo.s32 	%r190, %r235, 1568, %r11;
	mul.wide.s32 	%rd17, %r190, 4;
	add.s64 	%rd18, %rd2, %rd17;
	ld.global.nc.f32 	%f978, [%rd18];
$L__BB0_13:
	st.shared.f32 	[%r6+20], %f978;
	@%p23 bra 	$L__BB0_17;
	mov.f32 	%f979, 0f00000000;
	@%p7 bra 	$L__BB0_16;
	mul.lo.s32 	%r191, %r235, 1568;
	cvt.u64.u32 	%rd19, %r191;
	cvt.u64.u16 	%rd20, %rs1;
	add.s32 	%r192, %r4, %r12;
	cvt.u64.u32 	%rd21, %r192;
	add.s64 	%rd22, %rd21, %rd20;
	add.s64 	%rd23, %rd22, %rd19;
	shl.b64 	%rd24, %rd23, 2;
	add.s64 	%rd25, %rd2, %rd24;
	ld.global.nc.f32 	%f979, [%rd25+-32];
$L__BB0_16:
	st.shared.f32 	[%r6+24], %f979;
$L__BB0_17:
	@%p24 bra 	$L__BB0_21;
	mov.f32 	%f980, 0f00000000;
	@%p8 bra 	$L__BB0_20;
	mul.lo.s32 	%r193, %r235, 1568;
	cvt.u64.u32 	%rd26, %r193;
	cvt.u64.u16 	%rd27, %rs2;
	add.s32 	%r194, %r4, %r13;
	cvt.u64.u32 	%rd28, %r194;
	add.s64 	%rd29, %rd28, %rd27;
	add.s64 	%rd30, %rd29, %rd26;
	shl.b64 	%rd31, %rd30, 2;
	add.s64 	%rd32, %rd2, %rd31;
	ld.global.nc.f32 	%f980, [%rd32+-32];
$L__BB0_20:
	st.shared.f32 	[%r6+28], %f980;
$L__BB0_21:
	@%p25 bra 	$L__BB0_25;
	mov.f32 	%f981, 0f00000000;
	@%p9 bra 	$L__BB0_24;
	mul.lo.s32 	%r195, %r235, 1568;
	cvt.u64.u32 	%rd33, %r195;
	cvt.u64.u16 	%rd34, %rs3;
	add.s32 	%r196, %r4, %r14;
	cvt.u64.u32 	%rd35, %r196;
	add.s64 	%rd36, %rd35, %rd34;
	add.s64 	%rd37, %rd36, %rd33;
	shl.b64 	%rd38, %rd37, 2;
	add.s64 	%rd39, %rd2, %rd38;
	ld.global.nc.f32 	%f981, [%rd39+-32];
$L__BB0_24:
	st.shared.f32 	[%r6+32], %f981;
$L__BB0_25:
	@%p26 bra 	$L__BB0_29;
	mov.f32 	%f982, 0f00000000;
	@%p10 bra 	$L__BB0_28;
	mul.lo.s32 	%r197, %r235, 1568;
	cvt.u64.u32 	%rd40, %r197;
	add.s32 	%r198, %r4, %r15;
	cvt.u64.u32 	%rd42, %r198;
	add.s64 	%rd43, %rd42, %rd41;
	add.s64 	%rd44, %rd43, %rd40;
	shl.b64 	%rd45, %rd44, 2;
	add.s64 	%rd46, %rd2, %rd45;
	ld.global.nc.f32 	%f982, [%rd46+-32];
$L__BB0_28:
	st.shared.f32 	[%r6+36], %f982;
$L__BB0_29:
	@%p27 bra 	$L__BB0_33;
	mov.f32 	%f983, 0f00000000;
	@%p11 bra 	$L__BB0_32;
	mul.lo.s32 	%r199, %r235, 1568;
	cvt.u64.u32 	%rd47, %r199;
	add.s32 	%r200, %r4, %r16;
	cvt.u64.u32 	%rd49, %r200;
	add.s64 	%rd50, %rd49, %rd48;
	add.s64 	%rd51, %rd50, %rd47;
	shl.b64 	%rd52, %rd51, 2;
	add.s64 	%rd53, %rd2, %rd52;
	ld.global.nc.f32 	%f983, [%rd53+-32];
$L__BB0_32:
	st.shared.f32 	[%r6+40], %f983;
$L__BB0_33:
	@%p28 bra 	$L__BB0_35;
	mad.lo.s32 	%r201, %r235, 288, %r18;
	mul.wide.u32 	%rd54, %r201, 4;
	add.s64 	%rd55, %rd1, %rd54;
	ld.global.nc.f32 	%f83, [%rd55];
	st.shared.f32 	[%r19], %f83;
$L__BB0_35:
	mad.lo.s32 	%r202, %r235, 288, %r18;
	mul.wide.u32 	%rd56, %r202, 4;
	add.s64 	%rd3, %rd1, %rd56;
	@%p29 bra 	$L__BB0_37;
	ld.global.nc.f32 	%f84, [%rd3+12];
	st.shared.f32 	[%r19+4], %f84;
$L__BB0_37:
	setp.gt.u32 	%p127, %r23, 48;
	bar.sync 	0;
	ld.shared.f32 	%f86, [%r21];
	ld.shared.f32 	%f87, [%r21+252];
	ld.shared.f32 	%f88, [%r21+504];
	ld.shared.f32 	%f89, [%r21+756];
	ld.shared.f32 	%f90, [%r21+1008];
	ld.shared.f32 	%f91, [%r21+1260];
	ld.shared.f32 	%f92, [%r21+1512];
	ld.shared.f32 	%f93, [%r21+1764];
	ld.shared.f32 	%f94, [%r22];
	ld.shared.f32 	%f95, [%r22+12];
	ld.shared.f32 	%f96, [%r22+24];
	ld.shared.f32 	%f97, [%r22+36];
	ld.shared.f32 	%f98, [%r22+48];
	ld.shared.f32 	%f99, [%r22+60];
	ld.shared.f32 	%f100, [%r22+72];
	ld.shared.f32 	%f101, [%r22+84];
	fma.rn.f32 	%f102, %f86, %f94, %f972;
	fma.rn.f32 	%f103, %f87, %f95, %f102;
	fma.rn.f32 	%f104, %f88, %f96, %f103;
	fma.rn.f32 	%f105, %f89, %f97, %f104;
	fma.rn.f32 	%f106, %f90, %f98, %f105;
	fma.rn.f32 	%f107, %f91, %f99, %f106;
	fma.rn.f32 	%f108, %f92, %f100, %f107;
	fma.rn.f32 	%f109, %f93, %f101, %f108;
	ld.shared.f32 	%f110, [%r21+28];
	ld.shared.f32 	%f111, [%r21+280];
	ld.shared.f32 	%f112, [%r21+532];
	ld.shared.f32 	%f113, [%r21+784];
	ld.shared.f32 	%f114, [%r21+1036];
	ld.shared.f32 	%f115, [%r21+1288];
	ld.shared.f32 	%f116, [%r21+1540];
	ld.shared.f32 	%f117, [%r21+1792];
	ld.shared.f32 	%f118, [%r22+4];
	ld.shared.f32 	%f119, [%r22+16];
	ld.shared.f32 	%f120, [%r22+28];
	ld.shared.f32 	%f121, [%r22+40];
	ld.shared.f32 	%f122, [%r22+52];
	ld.shared.f32 	%f123, [%r22+64];
	ld.shared.f32 	%f124, [%r22+76];
	ld.shared.f32 	%f125, [%r22+88];
	fma.rn.f32 	%f126, %f110, %f118, %f109;
	fma.rn.f32 	%f127, %f111, %f119, %f126;
	fma.rn.f32 	%f128, %f112, %f120, %f127;
	fma.rn.f32 	%f129, %f113, %f121, %f128;
	fma.rn.f32 	%f130, %f114, %f122, %f129;
	fma.rn.f32 	%f131, %f115, %f123, %f130;
	fma.rn.f32 	%f132, %f116, %f124, %f131;
	fma.rn.f32 	%f133, %f117, %f125, %f132;
	ld.shared.f32 	%f134, [%r21+56];
	ld.shared.f32 	%f135, [%r21+308];
	ld.shared.f32 	%f136, [%r21+560];
	ld.shared.f32 	%f137, [%r21+812];
	ld.shared.f32 	%f138, [%r21+1064];
	ld.shared.f32 	%f139, [%r21+1316];
	ld.shared.f32 	%f140, [%r21+1568];
	ld.shared.f32 	%f141, [%r21+1820];
	ld.shared.f32 	%f142, [%r22+8];
	ld.shared.f32 	%f143, [%r22+20];
	ld.shared.f32 	%f144, [%r22+32];
	ld.shared.f32 	%f145, [%r22+44];
	ld.shared.f32 	%f146, [%r22+56];
	ld.shared.f32 	%f147, [%r22+68];
	ld.shared.f32 	%f148, [%r22+80];
	ld.shared.f32 	%f149, [%r22+92];
	fma.rn.f32 	%f150, %f134, %f142, %f133;
	fma.rn.f32 	%f151, %f135, %f143, %f150;
	fma.rn.f32 	%f152, %f136, %f144, %f151;
	fma.rn.f32 	%f153, %f137, %f145, %f152;
	fma.rn.f32 	%f154, %f138, %f146, %f153;
	fma.rn.f32 	%f155, %f139, %f147, %f154;
	fma.rn.f32 	%f156, %f140, %f148, %f155;
	fma.rn.f32 	%f157, %f141, %f149, %f156;
	ld.shared.f32 	%f158, [%r21+2016];
	ld.shared.f32 	%f159, [%r21+2268];
	ld.shared.f32 	%f160, [%r21+2520];
	ld.shared.f32 	%f161, [%r21+2772];
	ld.shared.f32 	%f162, [%r21+3024];
	ld.shared.f32 	%f163, [%r21+3276];
	ld.shared.f32 	%f164, [%r21+3528];
	ld.shared.f32 	%f165, [%r21+3780];
	ld.shared.f32 	%f166, [%r22+96];
	ld.shared.f32 	%f167, [%r22+108];
	ld.shared.f32 	%f168, [%r22+120];
	ld.shared.f32 	%f169, [%r22+132];
	ld.shared.f32 	%f170, [%r22+144];
	ld.shared.f32 	%f171, [%r22+156];
	ld.shared.f32 	%f172, [%r22+168];
	ld.shared.f32 	%f173, [%r22+180];
	fma.rn.f32 	%f174, %f158, %f166, %f157;
	fma.rn.f32 	%f175, %f159, %f167, %f174;
	fma.rn.f32 	%f176, %f160, %f168, %f175;
	fma.rn.f32 	%f177, %f161, %f169, %f176;
	fma.rn.f32 	%f178, %f162, %f170, %f177;
	fma.rn.f32 	%f179, %f163, %f171, %f178;
	fma.rn.f32 	%f180, %f164, %f172, %f179;
	fma.rn.f32 	%f181, %f165, %f173, %f180;
	ld.shared.f32 	%f182, [%r21+2044];
	ld.shared.f32 	%f183, [%r21+2296];
	ld.shared.f32 	%f184, [%r21+2548];
	ld.shared.f32 	%f185, [%r21+2800];
	ld.shared.f32 	%f186, [%r21+3052];
	ld.shared.f32 	%f187, [%r21+3304];
	ld.shared.f32 	%f188, [%r21+3556];
	ld.shared.f32 	%f189, [%r21+3808];
	ld.shared.f32 	%f190, [%r22+100];
	ld.shared.f32 	%f191, [%r22+112];
	ld.shared.f32 	%f192, [%r22+124];
	ld.shared.f32 	%f193, [%r22+136];
	ld.shared.f32 	%f194, [%r22+148];
	ld.shared.f32 	%f195, [%r22+160];
	ld.shared.f32 	%f196, [%r22+172];
	ld.shared.f32 	%f197, [%r22+184];
	fma.rn.f32 	%f198, %f182, %f190, %f181;
	fma.rn.f32 	%f199, %f183, %f191, %f198;
	fma.rn.f32 	%f200, %f184, %f192, %f199;
	fma.rn.f32 	%f201, %f185, %f193, %f200;
	fma.rn.f32 	%f202, %f186, %f194, %f201;
	fma.rn.f32 	%f203, %f187, %f195, %f202;
	fma.rn.f32 	%f204, %f188, %f196, %f203;
	fma.rn.f32 	%f205, %f189, %f197, %f204;
	ld.shared.f32 	%f206, [%r21+2072];
	ld.shared.f32 	%f207, [%r21+2324];
	ld.shared.f32 	%f208, [%r21+2576];
	ld.shared.f32 	%f209, [%r21+2828];
	ld.shared.f32 	%f210, [%r21+3080];
	ld.shared.f32 	%f211, [%r21+3332];
	ld.shared.f32 	%f212, [%r21+3584];
	ld.shared.f32 	%f213, [%r21+3836];
	ld.shared.f32 	%f214, [%r22+104];
	ld.shared.f32 	%f215, [%r22+116];
	ld.shared.f32 	%f216, [%r22+128];
	ld.shared.f32 	%f217, [%r22+140];
	ld.shared.f32 	%f218, [%r22+152];
	ld.shared.f32 	%f219, [%r22+164];
	ld.shared.f32 	%f220, [%r22+176];
	ld.shared.f32 	%f221, [%r22+188];
	fma.rn.f32 	%f222, %f206, %f214, %f205;
	fma.rn.f32 	%f223, %f207, %f215, %f222;
	fma.rn.f32 	%f224, %f208, %f216, %f223;
	fma.rn.f32 	%f225, %f209, %f217, %f224;
	fma.rn.f32 	%f226, %f210, %f218, %f225;
	fma.rn.f32 	%f227, %f211, %f219, %f226;
	fma.rn.f32 	%f228, %f212, %f220, %f227;
	fma.rn.f32 	%f229, %f213, %f221, %f228;
	ld.shared.f32 	%f230, [%r21+4032];
	ld.shared.f32 	%f231, [%r21+4284];
	ld.shared.f32 	%f232, [%r21+4536];
	ld.shared.f32 	%f233, [%r21+4788];
	ld.shared.f32 	%f234, [%r21+5040];
	ld.shared.f32 	%f235, [%r21+5292];
	ld.shared.f32 	%f236, [%r21+5544];
	ld.shared.f32 	%f237, [%r21+5796];
	ld.shared.f32 	%f238, [%r22+192];
	ld.shared.f32 	%f239, [%r22+204];
	ld.shared.f32 	%f240, [%r22+216];
	ld.shared.f32 	%f241, [%r22+228];
	ld.shared.f32 	%f242, [%r22+240];
	ld.shared.f32 	%f243, [%r22+252];
	ld.shared.f32 	%f244, [%r22+264];
	ld.shared.f32 	%f245, [%r22+276];
	fma.rn.f32 	%f246, %f230, %f238, %f229;
	fma.rn.f32 	%f247, %f231, %f239, %f246;
	fma.rn.f32 	%f248, %f232, %f240, %f247;
	fma.rn.f32 	%f249, %f233, %f241, %f248;
	fma.rn.f32 	%f250, %f234, %f242, %f249;
	fma.rn.f32 	%f251, %f235, %f243, %f250;
	fma.rn.f32 	%f252, %f236, %f244, %f251;
	fma.rn.f32 	%f253, %f237, %f245, %f252;
	ld.shared.f32 	%f254, [%r21+4060];
	ld.shared.f32 	%f255, [%r21+4312];
	ld.shared.f32 	%f256, [%r21+4564];
	ld.shared.f32 	%f257, [%r21+4816];
	ld.shared.f32 	%f258, [%r21+5068];
	ld.shared.f32 	%f259, [%r21+5320];
	ld.shared.f32 	%f260, [%r21+5572];
	ld.shared.f32 	%f261, [%r21+5824];
	ld.shared.f32 	%f262, [%r22+196];
	ld.shared.f32 	%f263, [%r22+208];
	ld.shared.f32 	%f264, [%r22+220];
	ld.shared.f32 	%f265, [%r22+232];
	ld.shared.f32 	%f266, [%r22+244];
	ld.shared.f32 	%f267, [%r22+256];
	ld.shared.f32 	%f268, [%r22+268];
	ld.shared.f32 	%f269, [%r22+280];
	fma.rn.f32 	%f270, %f254, %f262, %f253;
	fma.rn.f32 	%f271, %f255, %f263, %f270;
	fma.rn.f32 	%f272, %f256, %f264, %f271;
	fma.rn.f32 	%f273, %f257, %f265, %f272;
	fma.rn.f32 	%f274, %f258, %f266, %f273;
	fma.rn.f32 	%f275, %f259, %f267, %f274;
	fma.rn.f32 	%f276, %f260, %f268, %f275;
	fma.rn.f32 	%f277, %f261, %f269, %f276;
	ld.shared.f32 	%f278, [%r21+4088];
	ld.shared.f32 	%f279, [%r21+4340];
	ld.shared.f32 	%f280, [%r21+4592];
	ld.shared.f32 	%f281, [%r21+4844];
	ld.shared.f32 	%f282, [%r21+5096];
	ld.shared.f32 	%f283, [%r21+5348];
	ld.shared.f32 	%f284, [%r21+5600];
	ld.shared.f32 	%f285, [%r21+5852];
	ld.shared.f32 	%f286, [%r22+200];
	ld.shared.f32 	%f287, [%r22+212];
	ld.shared.f32 	%f288, [%r22+224];
	ld.shared.f32 	%f289, [%r22+236];
	ld.shared.f32 	%f290, [%r22+248];
	ld.shared.f32 	%f291, [%r22+260];
	ld.shared.f32 	%f292, [%r22+272];
	ld.shared.f32 	%f293, [%r22+284];
	fma.rn.f32 	%f294, %f278, %f286, %f277;
	fma.rn.f32 	%f295, %f279, %f287, %f294;
	fma.rn.f32 	%f296, %f280, %f288, %f295;
	fma.rn.f32 	%f297, %f281, %f289, %f296;
	fma.rn.f32 	%f298, %f282, %f290, %f297;
	fma.rn.f32 	%f299, %f283, %f291, %f298;
	fma.rn.f32 	%f300, %f284, %f292, %f299;
	fma.rn.f32 	%f301, %f285, %f293, %f300;
	ld.shared.f32 	%f302, [%r21+6048];
	ld.shared.f32 	%f303, [%r21+6300];
	ld.shared.f32 	%f304, [%r21+6552];
	ld.shared.f32 	%f305, [%r21+6804];
	ld.shared.f32 	%f306, [%r21+7056];
	ld.shared.f32 	%f307, [%r21+7308];
	ld.shared.f32 	%f308, [%r21+7560];
	ld.shared.f32 	%f309, [%r21+7812];
	ld.shared.f32 	%f310, [%r22+288];
	ld.shared.f32 	%f311, [%r22+300];
	ld.shared.f32 	%f312, [%r22+312];
	ld.shared.f32 	%f313, [%r22+324];
	ld.shared.f32 	%f314, [%r22+336];
	ld.shared.f32 	%f315, [%r22+348];
	ld.shared.f32 	%f316, [%r22+360];
	ld.shared.f32 	%f317, [%r22+372];
	fma.rn.f32 	%f318, %f302, %f310, %f301;
	fma.rn.f32 	%f319, %f303, %f311, %f318;
	fma.rn.f32 	%f320, %f304, %f312, %f319;
	fma.rn.f32 	%f321, %f305, %f313, %f320;
	fma.rn.f32 	%f322, %f306, %f314, %f321;
	fma.rn.f32 	%f323, %f307, %f315, %f322;
	fma.rn.f32 	%f324, %f308, %f316, %f323;
	fma.rn.f32 	%f325, %f309, %f317, %f324;
	ld.shared.f32 	%f326, [%r21+6076];
	ld.shared.f32 	%f327, [%r21+6328];
	ld.shared.f32 	%f328, [%r21+6580];
	ld.shared.f32 	%f329, [%r21+6832];
	ld.shared.f32 	%f330, [%r21+7084];
	ld.shared.f32 	%f331, [%r21+7336];
	ld.shared.f32 	%f332, [%r21+7588];
	ld.shared.f32 	%f333, [%r21+7840];
	ld.shared.f32 	%f334, [%r22+292];
	ld.shared.f32 	%f335, [%r22+304];
	ld.shared.f32 	%f336, [%r22+316];
	ld.shared.f32 	%f337, [%r22+328];
	ld.shared.f32 	%f338, [%r22+340];
	ld.shared.f32 	%f339, [%r22+352];
	ld.shared.f32 	%f340, [%r22+364];
	ld.shared.f32 	%f341, [%r22+376];
	fma.rn.f32 	%f342, %f326, %f334, %f325;
	fma.rn.f32 	%f343, %f327, %f335, %f342;
	fma.rn.f32 	%f344, %f328, %f336, %f343;
	fma.rn.f32 	%f345, %f329, %f337, %f344;
	fma.rn.f32 	%f346, %f330, %f338, %f345;
	fma.rn.f32 	%f347, %f331, %f339, %f346;
	fma.rn.f32 	%f348, %f332, %f340, %f347;
	fma.rn.f32 	%f349, %f333, %f341, %f348;
	ld.shared.f32 	%f350, [%r21+6104];
	ld.shared.f32 	%f351, [%r21+6356];
	ld.shared.f32 	%f352, [%r21+6608];
	ld.shared.f32 	%f353, [%r21+6860];
	ld.shared.f32 	%f354, [%r21+7112];
	ld.shared.f32 	%f355, [%r21+7364];
	ld.shared.f32 	%f356, [%r21+7616];
	ld.shared.f32 	%f357, [%r21+7868];
	ld.shared.f32 	%f358, [%r22+296];
	ld.shared.f32 	%f359, [%r22+308];
	ld.shared.f32 	%f360, [%r22+320];
	ld.shared.f32 	%f361, [%r22+332];
	ld.shared.f32 	%f362, [%r22+344];
	ld.shared.f32 	%f363, [%r22+356];
	ld.shared.f32 	%f364, [%r22+368];
	ld.shared.f32 	%f365, [%r22+380];
	fma.rn.f32 	%f366, %f350, %f358, %f349;
	fma.rn.f32 	%f367, %f351, %f359, %f366;
	fma.rn.f32 	%f368, %f352, %f360, %f367;
	fma.rn.f32 	%f369, %f353, %f361, %f368;
	fma.rn.f32 	%f370, %f354, %f362, %f369;
	fma.rn.f32 	%f371, %f355, %f363, %f370;
	fma.rn.f32 	%f372, %f356, %f364, %f371;
	fma.rn.f32 	%f24, %f357, %f365, %f372;
	bar.sync 	0;
	mov.f32 	%f984, 0f00000000;
	@%p127 bra 	$L__BB0_39;
	mad.lo.s32 	%r203, %r235, 1568, %r24;
	mul.wide.u32 	%rd57, %r203, 4;
	add.s64 	%rd58, %rd2, %rd57;
	ld.global.nc.f32 	%f984, [%rd58];
$L__BB0_39:
	setp.gt.u32 	%p128, %r25, 48;
	st.shared.f32 	[%r6], %f984;
	mov.f32 	%f985, 0f00000000;
	@%p128 bra 	$L__BB0_41;
	mad.lo.s32 	%r204, %r235, 1568, %r7;
	add.s32 	%r205, %r204, 1;
	mul.wide.u32 	%rd59, %r205, 4;
	add.s64 	%rd60, %rd2, %rd59;
	ld.global.nc.f32 	%f985, [%rd60];
$L__BB0_41:
	setp.gt.u32 	%p129, %r26, 48;
	st.shared.f32 	[%r6+4], %f985;
	mov.f32 	%f986, 0f00000000;
	@%p129 bra 	$L__BB0_43;
	mad.lo.s32 	%r206, %r235, 1568, %r8;
	add.s32 	%r207, %r206, 1;
	mul.wide.u32 	%rd61, %r207, 4;
	add.s64 	%rd62, %rd2, %rd61;
	ld.global.nc.f32 	%f986, [%rd62];
$L__BB0_43:
	setp.gt.u32 	%p130, %r27, 48;
	st.shared.f32 	[%r6+8], %f986;
	mov.f32 	%f987, 0f00000000;
	@%p130 bra 	$L__BB0_45;
	mad.lo.s32 	%r208, %r235, 1568, %r9;
	add.s32 	%r209, %r208, 1;
	mul.wide.u32 	%rd63, %r209, 4;
	add.s64 	%rd64, %rd2, %rd63;
	ld.global.nc.f32 	%f987, [%rd64];
$L__BB0_45:
	setp.gt.u32 	%p131, %r28, 48;
	st.shared.f32 	[%r6+12], %f987;
	mov.f32 	%f988, 0f00000000;
	@%p131 bra 	$L__BB0_47;
	mad.lo.s32 	%r210, %r235, 1568, %r10;
	add.s32 	%r211, %r210, 1;
	mul.wide.u32 	%rd65, %r211, 4;
	add.s64 	%rd66, %rd2, %rd65;
	ld.global.nc.f32 	%f988, [%rd66];
$L__BB0_47:
	setp.gt.u32 	%p132, %r29, 48;
	st.shared.f32 	[%r6+16], %f988;
	mov.f32 	%f989, 0f00000000;
	@%p132 bra 	$L__BB0_49;
	mad.lo.s32 	%r212, %r235, 1568, %r11;
	add.s32 	%r213, %r212, 1;
	mul.wide.u32 	%rd67, %r213, 4;
	add.s64 	%rd68, %rd2, %rd67;
	ld.global.nc.f32 	%f989, [%rd68];
$L__BB0_49:
	st.shared.f32 	[%r6+20], %f989;
	@%p23 bra 	$L__BB0_53;
	setp.gt.u16 	%p133, %rs6, 48;
	mov.f32 	%f990, 0f00000000;
	@%p133 bra 	$L__BB0_52;
	mad.lo.s32 	%r214, %r235, 1568, %r30;
	mul.wide.u32 	%rd69, %r214, 4;
	add.s64 	%rd70, %rd2, %rd69;
	ld.global.nc.f32 	%f990, [%rd70];
$L__BB0_52:
	st.shared.f32 	[%r6+24], %f990;
$L__BB0_53:
	@%p24 bra 	$L__BB0_57;
	setp.gt.u16 	%p134, %rs7, 48;
	mov.f32 	%f991, 0f00000000;
	@%p134 bra 	$L__BB0_56;
	mad.lo.s32 	%r215, %r235, 1568, %r31;
	mul.wide.u32 	%rd71, %r215, 4;
	add.s64 	%rd72, %rd2, %rd71;
	ld.global.nc.f32 	%f991, [%rd72];
$L__BB0_56:
	st.shared.f32 	[%r6+28], %f991;
$L__BB0_57:
	@%p25 bra 	$L__BB0_61;
	setp.gt.u16 	%p135, %rs8, 48;
	mov.f32 	%f992, 0f00000000;
	@%p135 bra 	$L__BB0_60;
	mad.lo.s32 	%r216, %r235, 1568, %r32;
	mul.wide.u32 	%rd73, %r216, 4;
	add.s64 	%rd74, %rd2, %rd73;
	ld.global.nc.f32 	%f992, [%rd74];
$L__BB0_60:
	st.shared.f32 	[%r6+32], %f992;
$L__BB0_61:
	@%p26 bra 	$L__BB0_65;
	setp.gt.u16 	%p136, %rs9, 48;
	mov.f32 	%f993, 0f00000000;
	@%p136 bra 	$L__BB0_64;
	mad.lo.s32 	%r217, %r235, 1568, %r33;
	mul.wide.u32 	%rd75, %r217, 4;
	add.s64 	%rd76, %rd2, %rd75;
	ld.global.nc.f32 	%f993, [%rd76];
$L__BB0_64:
	st.shared.f32 	[%r6+36], %f993;
$L__BB0_65:
	@%p27 bra 	$L__BB0_69;
	setp.gt.u16 	%p137, %rs10, 48;
	mov.f32 	%f994, 0f00000000;
	@%p137 bra 	$L__BB0_68;
	mad.lo.s32 	%r218, %r235, 1568, %r34;
	mul.wide.u32 	%rd77, %r218, 4;
	add.s64 	%rd78, %rd2, %rd77;
	ld.global.nc.f32 	%f994, [%rd78];
$L__BB0_68:
	st.shared.f32 	[%r6+40], %f994;
$L__BB0_69:
	@%p28 bra 	$L__BB0_71;
	ld.global.nc.f32 	%f383, [%rd3+4];
	st.shared.f32 	[%r19], %f383;
$L__BB0_71:
	@%p29 bra 	$L__BB0_73;
	ld.global.nc.f32 	%f384, [%rd3+16];
	st.shared.f32 	[%r19+4], %f384;
$L__BB0_73:
	bar.sync 	0;
	ld.shared.f32 	%f386, [%r21];
	ld.shared.f32 	%f387, [%r21+252];
	ld.shared.f32 	%f388, [%r21+504];
	ld.shared.f32 	%f389, [%r21+756];
	ld.shared.f32 	%f390, [%r21+1008];
	ld.shared.f32 	%f391, [%r21+1260];
	ld.shared.f32 	%f392, [%r21+1512];
	ld.shared.f32 	%f393, [%r21+1764];
	ld.shared.f32 	%f394, [%r22];
	ld.shared.f32 	%f395, [%r22+12];
	ld.shared.f32 	%f396, [%r22+24];
	ld.shared.f32 	%f397, [%r22+36];
	ld.shared.f32 	%f398, [%r22+48];
	ld.shared.f32 	%f399, [%r22+60];
	ld.shared.f32 	%f400, [%r22+72];
	ld.shared.f32 	%f401, [%r22+84];
	fma.rn.f32 	%f402, %f386, %f394, %f24;
	fma.rn.f32 	%f403, %f387, %f395, %f402;
	fma.rn.f32 	%f404, %f388, %f396, %f403;
	fma.rn.f32 	%f405, %f389, %f397, %f404;
	fma.rn.f32 	%f406, %f390, %f398, %f405;
	fma.rn.f32 	%f407, %f391, %f399, %f406;
	fma.rn.f32 	%f408, %f392, %f400, %f407;
	fma.rn.f32 	%f409, %f393, %f401, %f408;
	ld.shared.f32 	%f410, [%r21+28];
	ld.shared.f32 	%f411, [%r21+280];
	ld.shared.f32 	%f412, [%r21+532];
	ld.shared.f32 	%f413, [%r21+784];
	ld.shared.f32 	%f414, [%r21+1036];
	ld.shared.f32 	%f415, [%r21+1288];
	ld.shared.f32 	%f416, [%r21+1540];
	ld.shared.f32 	%f417, [%r21+1792];
	ld.shared.f32 	%f418, [%r22+4];
	ld.shared.f32 	%f419, [%r22+16];
	ld.shared.f32 	%f420, [%r22+28];
	ld.shared.f32 	%f421, [%r22+40];
	ld.shared.f32 	%f422, [%r22+52];
	ld.shared.f32 	%f423, [%r22+64];
	ld.shared.f32 	%f424, [%r22+76];
	ld.shared.f32 	%f425, [%r22+88];
	fma.rn.f32 	%f426, %f410, %f418, %f409;
	fma.rn.f32 	%f427, %f411, %f419, %f426;
	fma.rn.f32 	%f428, %f412, %f420, %f427;
	fma.rn.f32 	%f429, %f413, %f421, %f428;
	fma.rn.f32 	%f430, %f414, %f422, %f429;
	fma.rn.f32 	%f431, %f415, %f423, %f430;
	fma.rn.f32 	%f432, %f416, %f424, %f431;
	fma.rn.f32 	%f433, %f417, %f425, %f432;
	ld.shared.f32 	%f434, [%r21+56];
	ld.shared.f32 	%f435, [%r21+308];
	ld.shared.f32 	%f436, [%r21+560];
	ld.shared.f32 	%f437, [%r21+812];
	ld.shared.f32 	%f438, [%r21+1064];
	ld.shared.f32 	%f439, [%r21+1316];
	ld.shared.f32 	%f440, [%r21+1568];
	ld.shared.f32 	%f441, [%r21+1820];
	ld.shared.f32 	%f442, [%r22+8];
	ld.shared.f32 	%f443, [%r22+20];
	ld.shared.f32 	%f444, [%r22+32];
	ld.shared.f32 	%f445, [%r22+44];
	ld.shared.f32 	%f446, [%r22+56];
	ld.shared.f32 	%f447, [%r22+68];
	ld.shared.f32 	%f448, [%r22+80];
	ld.shared.f32 	%f449, [%r22+92];
	fma.rn.f32 	%f450, %f434, %f442, %f433;
	fma.rn.f32 	%f451, %f435, %f443, %f450;
	fma.rn.f32 	%f452, %f436, %f444, %f451;
	fma.rn.f32 	%f453, %f437, %f445, %f452;
	fma.rn.f32 	%f454, %f438, %f446, %f453;
	fma.rn.f32 	%f455, %f439, %f447, %f454;
	fma.rn.f32 	%f456, %f440, %f448, %f455;
	fma.rn.f32 	%f457, %f441, %f449, %f456;
	ld.shared.f32 	%f458, [%r21+2016];
	ld.shared.f32 	%f459, [%r21+2268];
	ld.shared.f32 	%f460, [%r21+2520];
	ld.shared.f32 	%f461, [%r21+2772];
	ld.shared.f32 	%f462, [%r21+3024];
	ld.shared.f32 	%f463, [%r21+3276];
	ld.shared.f32 	%f464, [%r21+3528];
	ld.shared.f32 	%f465, [%r21+3780];
	ld.shared.f32 	%f466, [%r22+96];
	ld.shared.f32 	%f467, [%r22+108];
	ld.shared.f32 	%f468, [%r22+120];
	ld.shared.f32 	%f469, [%r22+132];
	ld.shared.f32 	%f470, [%r22+144];
	ld.shared.f32 	%f471, [%r22+156];
	ld.shared.f32 	%f472, [%r22+168];
	ld.shared.f32 	%f473, [%r22+180];
	fma.rn.f32 	%f474, %f458, %f466, %f457;
	fma.rn.f32 	%f475, %f459, %f467, %f474;
	fma.rn.f32 	%f476, %f460, %f468, %f475;
	fma.rn.f32 	%f477, %f461, %f469, %f476;
	fma.rn.f32 	%f478, %f462, %f470, %f477;
	fma.rn.f32 	%f479, %f463, %f471, %f478;
	fma.rn.f32 	%f480, %f464, %f472, %f479;
	fma.rn.f32 	%f481, %f465, %f473, %f480;
	ld.shared.f32 	%f482, [%r21+2044];
	ld.shared.f32 	%f483, [%r21+2296];
	ld.shared.f32 	%f484, [%r21+2548];
	ld.shared.f32 	%f485, [%r21+2800];
	ld.shared.f32 	%f486, [%r21+3052];
	ld.shared.f32 	%f487, [%r21+3304];
	ld.shared.f32 	%f488, [%r21+3556];
	ld.shared.f32 	%f489, [%r21+3808];
	ld.shared.f32 	%f490, [%r22+100];
	ld.shared.f32 	%f491, [%r22+112];
	ld.shared.f32 	%f492, [%r22+124];
	ld.shared.f32 	%f493, [%r22+136];
	ld.shared.f32 	%f494, [%r22+148];
	ld.shared.f32 	%f495, [%r22+160];
	ld.shared.f32 	%f496, [%r22+172];
	ld.shared.f32 	%f497, [%r22+184];
	fma.rn.f32 	%f498, %f482, %f490, %f481;
	fma.rn.f32 	%f499, %f483, %f491, %f498;
	fma.rn.f32 	%f500, %f484, %f492, %f499;
	fma.rn.f32 	%f501, %f485, %f493, %f500;
	fma.rn.f32 	%f502, %f486, %f494, %f501;
	fma.rn.f32 	%f503, %f487, %f495, %f502;
	fma.rn.f32 	%f504, %f488, %f496, %f503;
	fma.rn.f32 	%f505, %f489, %f497, %f504;
	ld.shared.f32 	%f506, [%r21+2072];
	ld.shared.f32 	%f507, [%r21+2324];
	ld.shared.f32 	%f508, [%r21+2576];
	ld.shared.f32 	%f509, [%r21+2828];
	ld.shared.f32 	%f510, [%r21+3080];
	ld.shared.f32 	%f511, [%r21+3332];
	ld.shared.f32 	%f512, [%r21+3584];
	ld.shared.f32 	%f513, [%r21+3836];
	ld.shared.f32 	%f514, [%r22+104];
	ld.shared.f32 	%f515, [%r22+116];
	ld.shared.f32 	%f516, [%r22+128];
	ld.shared.f32 	%f517, [%r22+140];
	ld.shared.f32 	%f518, [%r22+152];
	ld.shared.f32 	%f519, [%r22+164];
	ld.shared.f32 	%f520, [%r22+176];
	ld.shared.f32 	%f521, [%r22+188];
	fma.rn.f32 	%f522, %f506, %f514, %f505;
	fma.rn.f32 	%f523, %f507, %f515, %f522;
	fma.rn.f32 	%f524, %f508, %f516, %f523;
	fma.rn.f32 	%f525, %f509, %f517, %f524;
	fma.rn.f32 	%f526, %f510, %f518, %f525;
	fma.rn.f32 	%f527, %f511, %f519, %f526;
	fma.rn.f32 	%f528, %f512, %f520, %f527;
	fma.rn.f32 	%f529, %f513, %f521, %f528;
	ld.shared.f32 	%f530, [%r21+4032];
	ld.shared.f32 	%f531, [%r21+4284];
	ld.shared.f32 	%f532, [%r21+4536];
	ld.shared.f32 	%f533, [%r21+4788];
	ld.shared.f32 	%f534, [%r21+5040];
	ld.shared.f32 	%f535, [%r21+5292];
	ld.shared.f32 	%f536, [%r21+5544];
	ld.shared.f32 	%f537, [%r21+5796];
	ld.shared.f32 	%f538, [%r22+192];
	ld.shared.f32 	%f539, [%r22+204];
	ld.shared.f32 	%f540, [%r22+216];
	ld.shared.f32 	%f541, [%r22+228];
	ld.shared.f32 	%f542, [%r22+240];
	ld.shared.f32 	%f543, [%r22+252];
	ld.shared.f32 	%f544, [%r22+264];
	ld.shared.f32 	%f545, [%r22+276];
	fma.rn.f32 	%f546, %f530, %f538, %f529;
	fma.rn.f32 	%f547, %f531, %f539, %f546;
	fma.rn.f32 	%f548, %f532, %f540, %f547;
	fma.rn.f32 	%f549, %f533, %f541, %f548;
	fma.rn.f32 	%f550, %f534, %f542, %f549;
	fma.rn.f32 	%f551, %f535, %f543, %f550;
	fma.rn.f32 	%f552, %f536, %f544, %f551;
	fma.rn.f32 	%f553, %f537, %f545, %f552;
	ld.shared.f32 	%f554, [%r21+4060];
	ld.shared.f32 	%f555, [%r21+4312];
	ld.shared.f32 	%f556, [%r21+4564];
	ld.shared.f32 	%f557, [%r21+4816];
	ld.shared.f32 	%f558, [%r21+5068];
	ld.shared.f32 	%f559, [%r21+5320];
	ld.shared.f32 	%f560, [%r21+5572];
	ld.shared.f32 	%f561, [%r21+5824];
	ld.shared.f32 	%f562, [%r22+196];
	ld.shared.f32 	%f563, [%r22+208];
	ld.shared.f32 	%f564, [%r22+220];
	ld.shared.f32 	%f565, [%r22+232];
	ld.shared.f32 	%f566, [%r22+244];
	ld.shared.f32 	%f567, [%r22+256];
	ld.shared.f32 	%f568, [%r22+268];
	ld.shared.f32 	%f569, [%r22+280];
	fma.rn.f32 	%f570, %f554, %f562, %f553;
	fma.rn.f32 	%f571, %f555, %f563, %f570;
	fma.rn.f32 	%f572, %f556, %f564, %f571;
	fma.rn.f32 	%f573, %f557, %f565, %f572;
	fma.rn.f32 	%f574, %f558, %f566, %f573;
	fma.rn.f32 	%f575, %f559, %f567, %f574;
	fma.rn.f32 	%f576, %f560, %f568, %f575;
	fma.rn.f32 	%f577, %f561, %f569, %f576;
	ld.shared.f32 	%f578, [%r21+4088];
	ld.shared.f32 	%f579, [%r21+4340];
	ld.shared.f32 	%f580, [%r21+4592];
	ld.shared.f32 	%f581, [%r21+4844];
	ld.shared.f32 	%f582, [%r21+5096];
	ld.shared.f32 	%f583, [%r21+5348];
	ld.shared.f32 	%f584, [%r21+5600];
	ld.shared.f32 	%f585, [%r21+5852];
	ld.shared.f32 	%f586, [%r22+200];
	ld.shared.f32 	%f587, [%r22+212];
	ld.shared.f32 	%f588, [%r22+224];
	ld.shared.f32 	%f589, [%r22+236];
	ld.shared.f32 	%f590, [%r22+248];
	ld.shared.f32 	%f591, [%r22+260];
	ld.shared.f32 	%f592, [%r22+272];
	ld.shared.f32 	%f593, [%r22+284];
	fma.rn.f32 	%f594, %f578, %f586, %f577;
	fma.rn.f32 	%f595, %f579, %f587, %f594;
	fma.rn.f32 	%f596, %f580, %f588, %f595;
	fma.rn.f32 	%f597, %f581, %f589, %f596;
	fma.rn.f32 	%f598, %f582, %f590, %f597;
	fma.rn.f32 	%f599, %f583, %f591, %f598;
	fma.rn.f32 	%f600, %f584, %f592, %f599;
	fma.rn.f32 	%f601, %f585, %f593, %f600;
	ld.shared.f32 	%f602, [%r21+6048];
	ld.shared.f32 	%f603, [%r21+6300];
	ld.shared.f32 	%f604, [%r21+6552];
	ld.shared.f32 	%f605, [%r21+6804];
	ld.shared.f32 	%f606, [%r21+7056];
	ld.shared.f32 	%f607, [%r21+7308];
	ld.shared.f32 	%f608, [%r21+7560];
	ld.shared.f32 	%f609, [%r21+7812];
	ld.shared.f32 	%f610, [%r22+288];
	ld.shared.f32 	%f611, [%r22+300];
	ld.shared.f32 	%f612, [%r22+312];
	ld.shared.f32 	%f613, [%r22+324];
	ld.shared.f32 	%f614, [%r22+336];
	ld.shared.f32 	%f615, [%r22+348];
	ld.shared.f32 	%f616, [%r22+360];
	ld.shared.f32 	%f617, [%r22+372];
	fma.rn.f32 	%f618, %f602, %f610, %f601;
	fma.rn.f32 	%f619, %f603, %f611, %f618;
	fma.rn.f32 	%f620, %f604, %f612, %f619;
	fma.rn.f32 	%f621, %f605, %f613, %f620;
	fma.rn.f32 	%f622, %f606, %f614, %f621;
	fma.rn.f32 	%f623, %f607, %f615, %f622;
	fma.rn.f32 	%f624, %f608, %f616, %f623;
	fma.rn.f32 	%f625, %f609, %f617, %f624;
	ld.shared.f32 	%f626, [%r21+6076];
	ld.shared.f32 	%f627, [%r21+6328];
	ld.shared.f32 	%f628, [%r21+6580];
	ld.shared.f32 	%f629, [%r21+6832];
	ld.shared.f32 	%f630, [%r21+7084];
	ld.shared.f32 	%f631, [%r21+7336];
	ld.shared.f32 	%f632, [%r21+7588];
	ld.shared.f32 	%f633, [%r21+7840];
	ld.shared.f32 	%f634, [%r22+292];
	ld.shared.f32 	%f635, [%r22+304];
	ld.shared.f32 	%f636, [%r22+316];
	ld.shared.f32 	%f637, [%r22+328];
	ld.shared.f32 	%f638, [%r22+340];
	ld.shared.f32 	%f639, [%r22+352];
	ld.shared.f32 	%f640, [%r22+364];
	ld.shared.f32 	%f641, [%r22+376];
	fma.rn.f32 	%f642, %f626, %f634, %f625;
	fma.rn.f32 	%f643, %f627, %f635, %f642;
	fma.rn.f32 	%f644, %f628, %f636, %f643;
	fma.rn.f32 	%f645, %f629, %f637, %f644;
	fma.rn.f32 	%f646, %f630, %f638, %f645;
	fma.rn.f32 	%f647, %f631, %f639, %f646;
	fma.rn.f32 	%f648, %f632, %f640, %f647;
	fma.rn.f32 	%f649, %f633, %f641, %f648;
	ld.shared.f32 	%f650, [%r21+6104];
	ld.shared.f32 	%f651, [%r21+6356];
	ld.shared.f32 	%f652, [%r21+6608];
	ld.shared.f32 	%f653, [%r21+6860];
	ld.shared.f32 	%f654, [%r21+7112];
	ld.shared.f32 	%f655, [%r21+7364];
	ld.shared.f32 	%f656, [%r21+7616];
	ld.shared.f32 	%f657, [%r21+7868];
	ld.shared.f32 	%f658, [%r22+296];
	ld.shared.f32 	%f659, [%r22+308];
	ld.shared.f32 	%f660, [%r22+320];
	ld.shared.f32 	%f661, [%r22+332];
	ld.shared.f32 	%f662, [%r22+344];
	ld.shared.f32 	%f663, [%r22+356];
	ld.shared.f32 	%f664, [%r22+368];
	ld.shared.f32 	%f665, [%r22+380];
	fma.rn.f32 	%f666, %f650, %f658, %f649;
	fma.rn.f32 	%f667, %f651, %f659, %f666;
	fma.rn.f32 	%f668, %f652, %f660, %f667;
	fma.rn.f32 	%f669, %f653, %f661, %f668;
	fma.rn.f32 	%f670, %f654, %f662, %f669;
	fma.rn.f32 	%f671, %f655, %f663, %f670;
	fma.rn.f32 	%f672, %f656, %f664, %f671;
	fma.rn.f32 	%f47, %f657, %f665, %f672;
	bar.sync 	0;
	mov.f32 	%f995, 0f00000000;
	@%p138 bra 	$L__BB0_75;
	mad.lo.s32 	%r219, %r235, 1568, %r35;
	mul.wide.u32 	%rd79, %r219, 4;
	add.s64 	%rd80, %rd2, %rd79;
	ld.global.nc.f32 	%f995, [%rd80];
$L__BB0_75:
	st.shared.f32 	[%r6], %f995;
	mov.f32 	%f996, 0f00000000;
	@%p139 bra 	$L__BB0_77;
	mad.lo.s32 	%r220, %r235, 1568, %r36;
	mul.wide.u32 	%rd81, %r220, 4;
	add.s64 	%rd82, %rd2, %rd81;
	ld.global.nc.f32 	%f996, [%rd82];
$L__BB0_77:
	st.shared.f32 	[%r6+4], %f996;
	mov.f32 	%f997, 0f00000000;
	@%p140 bra 	$L__BB0_79;
	mad.lo.s32 	%r221, %r235, 1568, %r37;
	mul.wide.u32 	%rd83, %r221, 4;
	add.s64 	%rd84, %rd2, %rd83;
	ld.global.nc.f32 	%f997, [%rd84];
$L__BB0_79:
	st.shared.f32 	[%r6+8], %f997;
	mov.f32 	%f998, 0f00000000;
	@%p141 bra 	$L__BB0_81;
	mad.lo.s32 	%r222, %r235, 1568, %r38;
	mul.wide.u32 	%rd85, %r222, 4;
	add.s64 	%rd86, %rd2, %rd85;
	ld.global.nc.f32 	%f998, [%rd86];
$L__BB0_81:
	st.shared.f32 	[%r6+12], %f998;
	mov.f32 	%f999, 0f00000000;
	@%p142 bra 	$L__BB0_83;
	mad.lo.s32 	%r223, %r235, 1568, %r39;
	mul.wide.u32 	%rd87, %r223, 4;
	add.s64 	%rd88, %rd2, %rd87;
	ld.global.nc.f32 	%f999, [%rd88];
$L__BB0_83:
	st.shared.f32 	[%r6+16], %f999;
	mov.f32 	%f1000, 0f00000000;
	@%p143 bra 	$L__BB0_85;
	mad.lo.s32 	%r224, %r235, 1568, %r40;
	mul.wide.u32 	%rd89, %r224, 4;
	add.s64 	%rd90, %rd2, %rd89;
	ld.global.nc.f32 	%f1000, [%rd90];
$L__BB0_85:
	st.shared.f32 	[%r6+20], %f1000;
	@%p23 bra 	$L__BB0_89;
	mov.f32 	%f1001, 0f00000000;
	@%p144 bra 	$L__BB0_88;
	mad.lo.s32 	%r225, %r235, 1568, %r30;
	add.s32 	%r226, %r225, 1;
	mul.wide.u32 	%rd91, %r226, 4;
	add.s64 	%rd92, %rd2, %rd91;
	ld.global.nc.f32 	%f1001, [%rd92];
$L__BB0_88:
	st.shared.f32 	[%r6+24], %f1001;
$L__BB0_89:
	@%p24 bra 	$L__BB0_93;
	mov.f32 	%f1002, 0f00000000;
	@%p145 bra 	$L__BB0_92;
	mad.lo.s32 	%r227, %r235, 1568, %r41;
	mul.wide.u32 	%rd93, %r227, 4;
	add.s64 	%rd94, %rd2, %rd93;
	ld.global.nc.f32 	%f1002, [%rd94];
$L__BB0_92:
	st.shared.f32 	[%r6+28], %f1002;
$L__BB0_93:
	@%p25 bra 	$L__BB0_97;
	mov.f32 	%f1003, 0f00000000;
	@%p146 bra 	$L__BB0_96;
	mad.lo.s32 	%r228, %r235, 1568, %r42;
	mul.wide.u32 	%rd95, %r228, 4;
	add.s64 	%rd96, %rd2, %rd95;
	ld.global.nc.f32 	%f1003, [%rd96];
$L__BB0_96:
	st.shared.f32 	[%r6+32], %f1003;
$L__BB0_97:
	@%p26 bra 	$L__BB0_101;
	mov.f32 	%f1004, 0f00000000;
	@%p147 bra 	$L__BB0_100;
	mad.lo.s32 	%r229, %r235, 1568, %r43;
	mul.wide.u32 	%rd97, %r229, 4;
	add.s64 	%rd98, %rd2, %rd97;
	ld.global.nc.f32 	%f1004, [%rd98];
$L__BB0_100:
	st.shared.f32 	[%r6+36], %f1004;
$L__BB0_101:
	@%p27 bra 	$L__BB0_105;
	mov.f32 	%f1005, 0f00000000;
	@%p148 bra 	$L__BB0_104;
	mad.lo.s32 	%r230, %r235, 1568, %r34;
	add.s32 	%r231, %r230, 1;
	mul.wide.u32 	%rd99, %r231, 4;
	add.s64 	%rd100, %rd2, %rd99;
	ld.global.nc.f32 	%f1005, [%rd100];
$L__BB0_104:
	st.shared.f32 	[%r6+40], %f1005;
$L__BB0_105:
	@%p28 bra 	$L__BB0_107;
	ld.global.nc.f32 	%f683, [%rd3+8];
	st.shared.f32 	[%r19], %f683;
$L__BB0_107:
	@%p29 bra 	$L__BB0_109;
	ld.global.nc.f32 	%f684, [%rd3+20];
	st.shared.f32 	[%r19+4], %f684;
$L__BB0_109:
	bar.sync 	0;
	ld.shared.f32 	%f685, [%r21];
	ld.shared.f32 	%f686, [%r21+252];
	ld.shared.f32 	%f687, [%r21+504];
	ld.shared.f32 	%f688, [%r21+756];
	ld.shared.f32 	%f689, [%r21+1008];
	ld.shared.f32 	%f690, [%r21+1260];
	ld.shared.f32 	%f691, [%r21+1512];
	ld.shared.f32 	%f692, [%r21+1764];
	ld.shared.f32 	%f693, [%r22];
	ld.shared.f32 	%f694, [%r22+12];
	ld.shared.f32 	%f695, [%r22+24];
	ld.shared.f32 	%f696, [%r22+36];
	ld.shared.f32 	%f697, [%r22+48];
	ld.shared.f32 	%f698, [%r22+60];
	ld.shared.f32 	%f699, [%r22+72];
	ld.shared.f32 	%f700, [%r22+84];
	fma.rn.f32 	%f701, %f685, %f693, %f47;
	fma.rn.f32 	%f702, %f686, %f694, %f701;
	fma.rn.f32 	%f703, %f687, %f695, %f702;
	fma.rn.f32 	%f704, %f688, %f696, %f703;
	fma.rn.f32 	%f705, %f689, %f697, %f704;
	fma.rn.f32 	%f706, %f690, %f698, %f705;
	fma.rn.f32 	%f707, %f691, %f699, %f706;
	fma.rn.f32 	%f708, %f692, %f700, %f707;
	ld.shared.f32 	%f709, [%r21+28];
	ld.shared.f32 	%f710, [%r21+280];
	ld.shared.f32 	%f711, [%r21+532];
	ld.shared.f32 	%f712, [%r21+784];
	ld.shared.f32 	%f713, [%r21+1036];
	ld.shared.f32 	%f714, [%r21+1288];
	ld.shared.f32 	%f715, [%r21+1540];
	ld.shared.f32 	%f716, [%r21+1792];
	ld.shared.f32 	%f717, [%r22+4];
	ld.shared.f32 	%f718, [%r22+16];
	ld.shared.f32 	%f719, [%r22+28];
	ld.shared.f32 	%f720, [%r22+40];
	ld.shared.f32 	%f721, [%r22+52];
	ld.shared.f32 	%f722, [%r22+64];
	ld.shared.f32 	%f723, [%r22+76];
	ld.shared.f32 	%f724, [%r22+88];
	fma.rn.f32 	%f725, %f709, %f717, %f708;
	fma.rn.f32 	%f726, %f710, %f718, %f725;
	fma.rn.f32 	%f727, %f711, %f719, %f726;
	fma.rn.f32 	%f728, %f712, %f720, %f727;
	fma.rn.f32 	%f729, %f713, %f721, %f728;
	fma.rn.f32 	%f730, %f714, %f722, %f729;
	fma.rn.f32 	%f731, %f715, %f723, %f730;
	fma.rn.f32 	%f732, %f716, %f724, %f731;
	ld.shared.f32 	%f733, [%r21+56];
	ld.shared.f32 	%f734, [%r21+308];
	ld.shared.f32 	%f735, [%r21+560];
	ld.shared.f32 	%f736, [%r21+812];
	ld.shared.f32 	%f737, [%r21+1064];
	ld.shared.f32 	%f738, [%r21+1316];
	ld.shared.f32 	%f739, [%r21+1568];
	ld.shared.f32 	%f740, [%r21+1820];
	ld.shared.f32 	%f741, [%r22+8];
	ld.shared.f32 	%f742, [%r22+20];
	ld.shared.f32 	%f743, [%r22+32];
	ld.shared.f32 	%f744, [%r22+44];
	ld.shared.f32 	%f745, [%r22+56];
	ld.shared.f32 	%f746, [%r22+68];
	ld.shared.f32 	%f747, [%r22+80];
	ld.shared.f32 	%f748, [%r22+92];
	fma.rn.f32 	%f749, %f733, %f741, %f732;
	fma.rn.f32 	%f750, %f734, %f742, %f749;
	fma.rn.f32 	%f751, %f735, %f743, %f750;
	fma.rn.f32 	%f752, %f736, %f744, %f751;
	fma.rn.f32 	%f753, %f737, %f745, %f752;
	fma.rn.f32 	%f754, %f738, %f746, %f753;
	fma.rn.f32 	%f755, %f739, %f747, %f754;
	fma.rn.f32 	%f756, %f740, %f748, %f755;
	ld.shared.f32 	%f757, [%r21+2016];
	ld.shared.f32 	%f758, [%r21+2268];
	ld.shared.f32 	%f759, [%r21+2520];
	ld.shared.f32 	%f760, [%r21+2772];
	ld.shared.f32 	%f761, [%r21+3024];
	ld.shared.f32 	%f762, [%r21+3276];
	ld.shared.f32 	%f763, [%r21+3528];
	ld.shared.f32 	%f764, [%r21+3780];
	ld.shared.f32 	%f765, [%r22+96];
	ld.shared.f32 	%f766, [%r22+108];
	ld.shared.f32 	%f767, [%r22+120];
	ld.shared.f32 	%f768, [%r22+132];
	ld.shared.f32 	%f769, [%r22+144];
	ld.shared.f32 	%f770, [%r22+156];
	ld.shared.f32 	%f771, [%r22+168];
	ld.shared.f32 	%f772, [%r22+180];
	fma.rn.f32 	%f773, %f757, %f765, %f756;
	fma.rn.f32 	%f774, %f758, %f766, %f773;
	fma.rn.f32 	%f775, %f759, %f767, %f774;
	fma.rn.f32 	%f776, %f760, %f768, %f775;
	fma.rn.f32 	%f777, %f761, %f769, %f776;
	fma.rn.f32 	%f778, %f762, %f770, %f777;
	fma.rn.f32 	%f779, %f763, %f771, %f778;
	fma.rn.f32 	%f780, %f764, %f772, %f779;
	ld.shared.f32 	%f781, [%r21+2044];
	ld.shared.f32 	%f782, [%r21+2296];
	ld.shared.f32 	%f783, [%r21+2548];
	ld.shared.f32 	%f784, [%r21+2800];
	ld.shared.f32 	%f785, [%r21+3052];
	ld.shared.f32 	%f786, [%r21+3304];
	ld.shared.f32 	%f787, [%r21+3556];
	ld.shared.f32 	%f788, [%r21+3808];
	ld.shared.f32 	%f789, [%r22+100];
	ld.shared.f32 	%f790, [%r22+112];
	ld.shared.f32 	%f791, [%r22+124];
	ld.shared.f32 	%f792, [%r22+136];
	ld.shared.f32 	%f793, [%r22+148];
	ld.shared.f32 	%f794, [%r22+160];
	ld.shared.f32 	%f795, [%r22+172];
	ld.shared.f32 	%f796, [%r22+184];
	fma.rn.f32 	%f797, %f781, %f789, %f780;
	fma.rn.f32 	%f798, %f782, %f790, %f797;
	fma.rn.f32 	%f799, %f783, %f791, %f798;
	fma.rn.f32 	%f800, %f784, %f792, %f799;
	fma.rn.f32 	%f801, %f785, %f793, %f800;
	fma.rn.f32 	%f802, %f786, %f794, %f801;
	fma.rn.f32 	%f803, %f787, %f795, %f802;
	fma.rn.f32 	%f804, %f788, %f796, %f803;
	ld.shared.f32 	%f805, [%r21+2072];
	ld.shared.f32 	%f806, [%r21+2324];
	ld.shared.f32 	%f807, [%r21+2576];
	ld.shared.f32 	%f808, [%r21+2828];
	ld.shared.f32 	%f809, [%r21+3080];
	ld.shared.f32 	%f810, [%r21+3332];
	ld.shared.f32 	%f811, [%r21+3584];
	ld.shared.f32 	%f812, [%r21+3836];
	ld.shared.f32 	%f813, [%r22+104];
	ld.shared.f32 	%f814, [%r22+116];
	ld.shared.f32 	%f815, [%r22+128];
	ld.shared.f32 	%f816, [%r22+140];
	ld.shared.f32 	%f817, [%r22+152];
	ld.shared.f32 	%f818, [%r22+164];
	ld.shared.f32 	%f819, [%r22+176];
	ld.shared.f32 	%f820, [%r22+188];
	fma.rn.f32 	%f821, %f805, %f813, %f804;
	fma.rn.f32 	%f822, %f806, %f814, %f821;
	fma.rn.f32 	%f823, %f807, %f815, %f822;
	fma.rn.f32 	%f824, %f808, %f816, %f823;
	fma.rn.f32 	%f825, %f809, %f817, %f824;
	fma.rn.f32 	%f826, %f810, %f818, %f825;
	fma.rn.f32 	%f827, %f811, %f819, %f826;
	fma.rn.f32 	%f828, %f812, %f820, %f827;
	ld.shared.f32 	%f829, [%r21+4032];
	ld.shared.f32 	%f830, [%r21+4284];
	ld.shared.f32 	%f831, [%r21+4536];
	ld.shared.f32 	%f832, [%r21+4788];
	ld.shared.f32 	%f833, [%r21+5040];
	ld.shared.f32 	%f834, [%r21+5292];
	ld.shared.f32 	%f835, [%r21+5544];
	ld.shared.f32 	%f836, [%r21+5796];
	ld.shared.f32 	%f837, [%r22+192];
	ld.shared.f32 	%f838, [%r22+204];
	ld.shared.f32 	%f839, [%r22+216];
	ld.shared.f32 	%f840, [%r22+228];
	ld.shared.f32 	%f841, [%r22+240];
	ld.shared.f32 	%f842, [%r22+252];
	ld.shared.f32 	%f843, [%r22+264];
	ld.shared.f32 	%f844, [%r22+276];
	fma.rn.f32 	%f845, %f829, %f837, %f828;
	fma.rn.f32 	%f846, %f830, %f838, %f845;
	fma.rn.f32 	%f847, %f831, %f839, %f846;
	fma.rn.f32 	%f848, %f832, %f840, %f847;
	fma.rn.f32 	%f849, %f833, %f841, %f848;
	fma.rn.f32 	%f850, %f834, %f842, %f849;
	fma.rn.f32 	%f851, %f835, %f843, %f850;
	fma.rn.f32 	%f852, %f836, %f844, %f851;
	ld.shared.f32 	%f853, [%r21+4060];
	ld.shared.f32 	%f854, [%r21+4312];
	ld.shared.f32 	%f855, [%r21+4564];
	ld.shared.f32 	%f856, [%r21+4816];
	ld.shared.f32 	%f857, [%r21+5068];
	ld.shared.f32 	%f858, [%r21+5320];
	ld.shared.f32 	%f859, [%r21+5572];
	ld.shared.f32 	%f860, [%r21+5824];
	ld.shared.f32 	%f861, [%r22+196];
	ld.shared.f32 	%f862, [%r22+208];
	ld.shared.f32 	%f863, [%r22+220];
	ld.shared.f32 	%f864, [%r22+232];
	ld.shared.f32 	%f865, [%r22+244];
	ld.shared.f32 	%f866, [%r22+256];
	ld.shared.f32 	%f867, [%r22+268];
	ld.shared.f32 	%f868, [%r22+280];
	fma.rn.f32 	%f869, %f853, %f861, %f852;
	fma.rn.f32 	%f870, %f854, %f862, %f869;
	fma.rn.f32 	%f871, %f855, %f863, %f870;
	fma.rn.f32 	%f872, %f856, %f864, %f871;
	fma.rn.f32 	%f873, %f857, %f865, %f872;
	fma.rn.f32 	%f874, %f858, %f866, %f873;
	fma.rn.f32 	%f875, %f859, %f867, %f874;
	fma.rn.f32 	%f876, %f860, %f868, %f875;
	ld.shared.f32 	%f877, [%r21+4088];
	ld.shared.f32 	%f878, [%r21+4340];
	ld.shared.f32 	%f879, [%r21+4592];
	ld.shared.f32 	%f880, [%r21+4844];
	ld.shared.f32 	%f881, [%r21+5096];
	ld.shared.f32 	%f882, [%r21+5348];
	ld.shared.f32 	%f883, [%r21+5600];
	ld.shared.f32 	%f884, [%r21+5852];
	ld.shared.f32 	%f885, [%r22+200];
	ld.shared.f32 	%f886, [%r22+212];
	ld.shared.f32 	%f887, [%r22+224];
	ld.shared.f32 	%f888, [%r22+236];
	ld.shared.f32 	%f889, [%r22+248];
	ld.shared.f32 	%f890, [%r22+260];
	ld.shared.f32 	%f891, [%r22+272];
	ld.shared.f32 	%f892, [%r22+284];
	fma.rn.f32 	%f893, %f877, %f885, %f876;
	fma.rn.f32 	%f894, %f878, %f886, %f893;
	fma.rn.f32 	%f895, %f879, %f887, %f894;
	fma.rn.f32 	%f896, %f880, %f888, %f895;
	fma.rn.f32 	%f897, %f881, %f889, %f896;
	fma.rn.f32 	%f898, %f882, %f890, %f897;
	fma.rn.f32 	%f899, %f883, %f891, %f898;
	fma.rn.f32 	%f900, %f884, %f892, %f899;
	ld.shared.f32 	%f901, [%r21+6048];
	ld.shared.f32 	%f902, [%r21+6300];
	ld.shared.f32 	%f903, [%r21+6552];
	ld.shared.f32 	%f904, [%r21+6804];
	ld.shared.f32 	%f905, [%r21+7056];
	ld.shared.f32 	%f906, [%r21+7308];
	ld.shared.f32 	%f907, [%r21+7560];
	ld.shared.f32 	%f908, [%r21+7812];
	ld.shared.f32 	%f909, [%r22+288];
	ld.shared.f32 	%f910, [%r22+300];
	ld.shared.f32 	%f911, [%r22+312];
	ld.shared.f32 	%f912, [%r22+324];
	ld.shared.f32 	%f913, [%r22+336];
	ld.shared.f32 	%f914, [%r22+348];
	ld.shared.f32 	%f915, [%r22+360];
	ld.shared.f32 	%f916, [%r22+372];
	fma.rn.f32 	%f917, %f901, %f909, %f900;
	fma.rn.f32 	%f918, %f902, %f910, %f917;
	fma.rn.f32 	%f919, %f903, %f911, %f918;
	fma.rn.f32 	%f920, %f904, %f912, %f919;
	fma.rn.f32 	%f921, %f905, %f913, %f920;
	fma.rn.f32 	%f922, %f906, %f914, %f921;
	fma.rn.f32 	%f923, %f907, %f915, %f922;
	fma.rn.f32 	%f924, %f908, %f916, %f923;
	ld.shared.f32 	%f925, [%r21+6076];
	ld.shared.f32 	%f926, [%r21+6328];
	ld.shared.f32 	%f927, [%r21+6580];
	ld.shared.f32 	%f928, [%r21+6832];
	ld.shared.f32 	%f929, [%r21+7084];
	ld.shared.f32 	%f930, [%r21+7336];
	ld.shared.f32 	%f931, [%r21+7588];
	ld.shared.f32 	%f932, [%r21+7840];
	ld.shared.f32 	%f933, [%r22+292];
	ld.shared.f32 	%f934, [%r22+304];
	ld.shared.f32 	%f935, [%r22+316];
	ld.shared.f32 	%f936, [%r22+328];
	ld.shared.f32 	%f937, [%r22+340];
	ld.shared.f32 	%f938, [%r22+352];
	ld.shared.f32 	%f939, [%r22+364];
	ld.shared.f32 	%f940, [%r22+376];
	fma.rn.f32 	%f941, %f925, %f933, %f924;
	fma.rn.f32 	%f942, %f926, %f934, %f941;
	fma.rn.f32 	%f943, %f927, %f935, %f942;
	fma.rn.f32 	%f944, %f928, %f936, %f943;
	fma.rn.f32 	%f945, %f929, %f937, %f944;
	fma.rn.f32 	%f946, %f930, %f938, %f945;
	fma.rn.f32 	%f947, %f931, %f939, %f946;
	fma.rn.f32 	%f948, %f932, %f940, %f947;
	ld.shared.f32 	%f949, [%r21+6104];
	ld.shared.f32 	%f950, [%r21+6356];
	ld.shared.f32 	%f951, [%r21+6608];
	ld.shared.f32 	%f952, [%r21+6860];
	ld.shared.f32 	%f953, [%r21+7112];
	ld.shared.f32 	%f954, [%r21+7364];
	ld.shared.f32 	%f955, [%r21+7616];
	ld.shared.f32 	%f956, [%r21+7868];
	ld.shared.f32 	%f957, [%r22+296];
	ld.shared.f32 	%f958, [%r22+308];
	ld.shared.f32 	%f959, [%r22+320];
	ld.shared.f32 	%f960, [%r22+332];
	ld.shared.f32 	%f961, [%r22+344];
	ld.shared.f32 	%f962, [%r22+356];
	ld.shared.f32 	%f963, [%r22+368];
	ld.shared.f32 	%f964, [%r22+380];
	fma.rn.f32 	%f965, %f949, %f957, %f948;
	fma.rn.f32 	%f966, %f950, %f958, %f965;
	fma.rn.f32 	%f967, %f951, %f959, %f966;
	fma.rn.f32 	%f968, %f952, %f960, %f967;
	fma.rn.f32 	%f969, %f953, %f961, %f968;
	fma.rn.f32 	%f970, %f954, %f962, %f969;
	fma.rn.f32 	%f971, %f955, %f963, %f970;
	fma.rn.f32 	%f972, %f956, %f964, %f971;
	add.s32 	%r235, %r235, 1;
	setp.ne.s32 	%p149, %r235, 3;
	@%p149 bra 	$L__BB0_1;
	cvta.to.global.u64 	%rd101, %rd4;
	mad.lo.s32 	%r232, %r57, 49, %r1;
	mad.lo.s32 	%r233, %r17, 196, %r232;
	add.s32 	%r234, %r233, %r20;
	mul.wide.u32 	%rd102, %r234, 4;
	add.s64 	%rd103, %rd101, %rd102;
	st.global.f32 	[%rd103], %f972;
	ret;

}


// ===== COMPILED SASS (sm_100) =====

	.target	sm_100

	.elftype	@"ET_EXEC"


//--------------------- .note.nv.tkinfo           --------------------------
	.section	.note.nv.tkinfo,"",@"SHT_NOTE"
	.sectionflags	@"SHF_NOTE_NV_TKINFO"
	.tkinfo
        /*0018*/ 	.word	0x00000002
        /*0030*/ 	.string	""
        /*0030*/ 	.string	"ptxas"
        /*0030*/ 	.string	"Cuda compilation tools, release 13.0, V13.0.88"
        /*0030*/ 	.string	"Build cuda_13.0.r13.0/compiler.36424714_0"
        /*0030*/ 	.string	"-arch sm_100 -m 64 "



//--------------------- .note.nv.cuinfo           --------------------------
	.section	.note.nv.cuinfo,"",@"SHT_NOTE"
	.sectionflags	@"SHF_NOTE_NV_CUINFO"
        /*0018*/ 	.short	0x0002
        /*001a*/ 	.short	0x0064
        /*001c*/ 	.short	0x0082
	.zero		2


//--------------------- .nv.info                  --------------------------
	.section	.nv.info,"",@"SHT_CUDA_INFO"
	.align	4


	//----- nvinfo : EIATTR_REGCOUNT
	.align		4
        /*0000*/ 	.byte	0x04, 0x2f
        /*0002*/ 	.short	(.L_1 - .L_0)
	.align		4
.L_0:
        /*0004*/ 	.word	index@(default_function_kernel0)
        /*0008*/ 	.word	0x00000060


	//----- nvinfo : EIATTR_FRAME_SIZE
	.align		4
.L_1:
        /*000c*/ 	.byte	0x04, 0x11
        /*000e*/ 	.short	(.L_3 - .L_2)
	.align		4
.L_2:
        /*0010*/ 	.word	index@(default_function_kernel0)
        /*0014*/ 	.word	0x00000000


	//----- nvinfo : EIATTR_MIN_STACK_SIZE
	.align		4
.L_3:
        /*0018*/ 	.byte	0x04, 0x12
        /*001a*/ 	.short	(.L_5 - .L_4)
	.align		4
.L_4:
        /*001c*/ 	.word	index@(default_function_kernel0)
        /*0020*/ 	.word	0x00000000
.L_5:


//--------------------- .nv.compat                --------------------------
	.section	.nv.compat,"",@"SHT_CUDA_COMPAT_INFO"
	.align	4
        /*0000*/ 	.byte	0x02, 0x09, 0x00, 0x00, 0x02, 0x02, 0x01, 0x00, 0x02, 0x05, 0x05, 0x00, 0x03, 0x07, 0x01, 0x01
        /*0010*/ 	.byte	0x02, 0x03, 0x00, 0x00, 0x02, 0x06, 0x01, 0x00, 0x04, 0x0b, 0x08, 0x00, 0x09, 0x00, 0x00, 0x00
        /*0020*/ 	.byte	0x00, 0x00, 0x00, 0x00


//--------------------- .nv.info.default_function_kernel0 --------------------------
	.section	.nv.info.default_function_kernel0,"",@"SHT_CUDA_INFO"
	.sectionflags	@""
	.align	4


	//----- nvinfo : EIATTR_CUDA_API_VERSION
	.align		4
        /*0000*/ 	.byte	0x04, 0x37
        /*0002*/ 	.short	(.L_7 - .L_6)
.L_6:
        /*0004*/ 	.word	0x00000082


	//----- nvinfo : EIATTR_KPARAM_INFO
	.align		4
.L_7:
        /*0008*/ 	.byte	0x04, 0x17
        /*000a*/ 	.short	(.L_9 - .L_8)
.L_8:
        /*000c*/ 	.word	0x00000000
        /*0010*/ 	.short	0x0002
        /*0012*/ 	.short	0x0010
        /*0014*/ 	.byte	0x00, 0xf5, 0x21, 0x00


	//----- nvinfo : EIATTR_KPARAM_INFO
	.align		4
.L_9:
        /*0018*/ 	.byte	0x04, 0x17
        /*001a*/ 	.short	(.L_11 - .L_10)
.L_10:
        /*001c*/ 	.word	0x00000000
        /*0020*/ 	.short	0x0001
        /*0022*/ 	.short	0x0008
        /*0024*/ 	.byte	0x00, 0xf5, 0x21, 0x00


	//----- nvinfo : EIATTR_KPARAM_INFO
	.align		4
.L_11:
        /*0028*/ 	.byte	0x04, 0x17
        /*002a*/ 	.short	(.L_13 - .L_12)
.L_12:
        /*002c*/ 	.word	0x00000000
        /*0030*/ 	.short	0x0000
        /*0032*/ 	.short	0x0000
        /*0034*/ 	.byte	0x00, 0xf5, 0x21, 0x00


	//----- nvinfo : EIATTR_SPARSE_MMA_MASK
	.align		4
.L_13:
        /*0038*/ 	.byte	0x03, 0x50
        /*003a*/ 	.short	0x0000


	//----- nvinfo : EIATTR_MAXREG_COUNT
	.align		4
        /*003c*/ 	.byte	0x03, 0x1b
        /*003e*/ 	.short	0x00ff


	//----- nvinfo : EIATTR_NUM_BARRIERS
	.align		4
        /*0040*/ 	.byte	0x02, 0x4c
        /*0042*/ 	.byte	0x01
	.zero		1


	//----- nvinfo : EIATTR_MERCURY_ISA_VERSION
	.align		4
        /*0044*/ 	.byte	0x03, 0x5f
        /*0046*/ 	.short	0x0101


	//----- nvinfo : EIATTR_VRC_CTA_INIT_COUNT
	.align		4
        /*0048*/ 	.byte	0x02, 0x4a
	.zero		1
	.zero		1


	//----- nvinfo : EIATTR_EXIT_INSTR_OFFSETS
	.align		4
        /*004c*/ 	.byte	0x04, 0x1c
        /*004e*/ 	.short	(.L_15 - .L_14)


	//   ....[0]....
.L_14:
        /*0050*/ 	.word	0x00005ec0


	//----- nvinfo : EIATTR_CRS_STACK_SIZE
	.align		4
.L_15:
        /*0054*/ 	.byte	0x04, 0x1e
        /*0056*/ 	.short	(.L_17 - .L_16)
.L_16:
        /*0058*/ 	.word	0x00000000


	//----- nvinfo : EIATTR_CBANK_PARAM_SIZE
	.align		4
.L_17:
        /*005c*/ 	.byte	0x03, 0x19
        /*005e*/ 	.short	0x0018


	//----- nvinfo : EIATTR_PARAM_CBANK
	.align		4
        /*0060*/ 	.byte	0x04, 0x0a
        /*0062*/ 	.short	(.L_19 - .L_18)
	.align		4
.L_18:
        /*0064*/ 	.word	index@(.nv.constant0.default_function_kernel0)
        /*0068*/ 	.short	0x0380
        /*006a*/ 	.short	0x0018


	//----- nvinfo : EIATTR_SW_WAR
	.align		4
.L_19:
        /*006c*/ 	.byte	0x04, 0x36
        /*006e*/ 	.short	(.L_21 - .L_20)
.L_20:
        /*0070*/ 	.word	0x00000008
.L_21:


//--------------------- .nv.callgraph             --------------------------
	.section	.nv.callgraph,"",@"SHT_CUDA_CALLGRAPH"
	.align	4
	.sectionentsize	8
	.align		4
        /*0000*/ 	.word	0x00000000
	.align		4
        /*0004*/ 	.word	0xffffffff
	.align		4
        /*0008*/ 	.word	0x00000000
	.align		4
        /*000c*/ 	.word	0xfffffffe
	.align		4
        /*0010*/ 	.word	0x00000000
	.align		4
        /*0014*/ 	.word	0xfffffffd
	.align		4
        /*0018*/ 	.word	0x00000000
	.align		4
        /*001c*/ 	.word	0xfffffffc


//--------------------- .text.default_function_kernel0 --------------------------
	.section	.text.default_function_kernel0,"ax",@progbits
	.align	128
        .global         default_function_kernel0
        .type           default_function_kernel0,@function
        .size           default_function_kernel0,(.L_x_62 - default_function_kernel0)
        .other          default_function_kernel0,@"STO_CUDA_ENTRY STV_DEFAULT"
default_function_kernel0:
.text.default_function_kernel0:
[----:B------:R-:W-:Y:S01]  /*0000*/  LDC R1, c[0x0][0x37c] ;  /* 0x0000df00ff017b82 */ /* 0x000fe20000000800 */
[----:B------:R-:W0:Y:S01]  /*0010*/  S2R R4, SR_TID.X ;  /* 0x0000000000047919 */ /* 0x000e220000002100 */
[----:B------:R-:W-:Y:S01]  /*0020*/  MOV R0, 0x400 ;  /* 0x0000040000007802 */ /* 0x000fe20000000f00 */
[----:B------:R-:W-:Y:S01]  /*0030*/  HFMA2 R43, -RZ, RZ, 0, 0 ;  /* 0x00000000ff2b7431 */ /* 0x000fe200000001ff */
[----:B------:R-:W1:Y:S01]  /*0040*/  LDCU.64 UR4, c[0x0][0x358] ;  /* 0x00006b00ff0477ac */ /* 0x000e620008000a00 */
[----:B------:R-:W2:Y:S01]  /*0050*/  S2R R3, SR_TID.Y ;  /* 0x0000000000037919 */ /* 0x000ea20000002200 */
[----:B------:R-:W-:Y:S01]  /*0060*/  IADD3 R27, PT, PT, R0, 0x1f80, RZ ;  /* 0x00001f80001b7810 */ /* 0x000fe20007ffe0ff */
[----:B------:R-:W3:Y:S01]  /*0070*/  LDCU.64 UR6, c[0x0][0x380] ;  /* 0x00007000ff0677ac */ /* 0x000ee20008000a00 */
[----:B------:R-:W4:Y:S01]  /*0080*/  S2R R2, SR_CgaCtaId ;  /* 0x0000000000027919 */ /* 0x000f220000008800 */
[----:B------:R-:W5:Y:S01]  /*0090*/  S2R R26, SR_TID.Z ;  /* 0x00000000001a7919 */ /* 0x000f620000002300 */
[C---:B0-----:R-:W-:Y:S01]  /*00a0*/  IMAD R22, R4.reuse, 0xb, RZ ;  /* 0x0000000b04167824 */ /* 0x041fe200078e02ff */
[----:B------:R-:W-:-:S03]  /*00b0*/  ISETP.GT.U32.AND P2, PT, R4, 0x5, PT ;  /* 0x000000050400780c */ /* 0x000fc60003f44070 */
[C---:B--2---:R-:W-:Y:S02]  /*00c0*/  IMAD R22, R3.reuse, 0x48, R22 ;  /* 0x0000004803167824 */ /* 0x044fe400078e0216 */
[----:B------:R-:W-:Y:S01]  /*00d0*/  IMAD R18, R3, 0x7, R4 ;  /* 0x0000000703127824 */ /* 0x000fe200078e0204 */
[----:B----4-:R-:W-:Y:S01]  /*00e0*/  LEA R45, R2, R0, 0x18 ;  /* 0x00000000022d7211 */ /* 0x010fe200078ec0ff */
[C---:B------:R-:W-:Y:S01]  /*00f0*/  IMAD.HI.U32 R5, R22.reuse, 0x24924925, RZ ;  /* 0x2492492516057827 */ /* 0x040fe200078e00ff */
[C---:B------:R-:W-:Y:S02]  /*0100*/  IADD3 R7, PT, PT, R22.reuse, 0x9, RZ ;  /* 0x0000000916077810 */ /* 0x040fe40007ffe0ff */
[----:B------:R-:W-:Y:S01]  /*0110*/  IADD3 R13, PT, PT, R22, 0xa, RZ ;  /* 0x0000000a160d7810 */ /* 0x000fe20007ffe0ff */
[----:B-----5:R-:W-:Y:S01]  /*0120*/  IMAD R3, R26, 0x48, RZ ;  /* 0x000000481a037824 */ /* 0x020fe200078e02ff */
[----:B------:R-:W-:Y:S01]  /*0130*/  LOP3.LUT R0, R7, 0xffff, RZ, 0xc0, !PT ;  /* 0x0000ffff07007812 */ /* 0x000fe200078ec0ff */
[----:B------:R-:W-:Y:S01]  /*0140*/  VIADD R48, R22, 0x7 ;  /* 0x0000000716307836 */ /* 0x000fe20000000000 */
[----:B------:R-:W-:Y:S01]  /*0150*/  LOP3.LUT R4, R13, 0xffff, RZ, 0xc0, !PT ;  /* 0x0000ffff0d047812 */ /* 0x000fe200078ec0ff */
[----:B------:R-:W-:Y:S01]  /*0160*/  IMAD R52, R26, 0x1f8, R22 ;  /* 0x000001f81a347824 */ /* 0x000fe200078e0216 */
[----:B------:R-:W-:Y:S01]  /*0170*/  LEA R27, R2, R27, 0x18 ;  /* 0x0000001b021b7211 */ /* 0x000fe200078ec0ff */
[----:B------:R-:W-:-:S02]  /*0180*/  IMAD R6, R0, 0x411, RZ ;  /* 0x0000041100067824 */ /* 0x000fc400078e02ff */
[----:B------:R-:W-:Y:S02]  /*0190*/  HFMA2 R2, -RZ, RZ, 0, 0 ;  /* 0x00000000ff027431 */ /* 0x000fe400000001ff */
[----:B------:R-:W-:Y:S01]  /*01a0*/  IMAD R10, R4, 0x411, RZ ;  /* 0x00000411040a7824 */ /* 0x000fe200078e02ff */
[----:B------:R-:W-:Y:S01]  /*01b0*/  IADD3 R8, PT, PT, R22, 0x6, RZ ;  /* 0x0000000616087810 */ /* 0x000fe20007ffe0ff */
[----:B------:R-:W-:Y:S01]  /*01c0*/  IMAD.HI.U32 R51, R48, 0x4104105, RZ ;  /* 0x0410410530337827 */ /* 0x000fe200078e00ff */
[----:B------:R-:W-:Y:S02]  /*01d0*/  SHF.R.U32.HI R6, RZ, 0x10, R6 ;  /* 0x00000010ff067819 */ /* 0x000fe40000011606 */
[----:B------:R-:W-:Y:S01]  /*01e0*/  SHF.R.U32.HI R10, RZ, 0x10, R10 ;  /* 0x00000010ff0a7819 */ /* 0x000fe2000001160a */
[----:B------:R-:W-:Y:S01]  /*01f0*/  IMAD.HI.U32 R53, R8, 0x4104105, RZ ;  /* 0x0410410508357827 */ /* 0x000fe200078e00ff */
[----:B------:R-:W-:Y:S02]  /*0200*/  IADD3 R12, PT, PT, RZ, -R6, RZ ;  /* 0x80000006ff0c7210 */ /* 0x000fe40007ffe0ff */
[----:B------:R-:W-:Y:S01]  /*0210*/  IADD3 R47, PT, PT, R22, 0x8, RZ ;  /* 0x00000008162f7810 */ /* 0x000fe20007ffe0ff */
[----:B------:R-:W-:Y:S01]  /*0220*/  IMAD.HI.U32 R11, R8, 0x24924925, R2 ;  /* 0x24924925080b7827 */ /* 0x000fe200078e0002 */
[----:B------:R-:W-:-:S02]  /*0230*/  IADD3 R14, PT, PT, RZ, -R10, RZ ;  /* 0x8000000aff0e7210 */ /* 0x000fc40007ffe0ff */
[----:B------:R-:W-:Y:S01]  /*0240*/  PRMT R12, R12, 0x7710, RZ ;  /* 0x000077100c0c7816 */ /* 0x000fe200000000ff */
[--C-:B------:R-:W-:Y:S01]  /*0250*/  IMAD.HI.U32 R0, R47, 0x24924925, R2.reuse ;  /* 0x249249252f007827 */ /* 0x100fe200078e0002 */
[----:B------:R-:W-:Y:S02]  /*0260*/  PRMT R14, R14, 0x7710, RZ ;  /* 0x000077100e0e7816 */ /* 0x000fe400000000ff */
[----:B------:R-:W-:Y:S01]  /*0270*/  ISETP.GT.U32.AND P0, PT, R11, 0x11f, PT ;  /* 0x0000011f0b00780c */ /* 0x000fe20003f04070 */
[--C-:B------:R-:W-:Y:S01]  /*0280*/  IMAD.HI.U32 R4, R7, 0x24924925, R2.reuse ;  /* 0x2492492507047827 */ /* 0x100fe200078e0002 */
[C---:B------:R-:W-:Y:S02]  /*0290*/  IADD3 R11, PT, PT, R13.reuse, R14, RZ ;  /* 0x0000000e0d0b7210 */ /* 0x040fe40007ffe0ff */
[----:B------:R-:W-:Y:S01]  /*02a0*/  ISETP.GT.U32.AND P3, PT, R0, 0x11f, PT ;  /* 0x0000011f0000780c */ /* 0x000fe20003f64070 */
[----:B------:R-:W-:Y:S01]  /*02b0*/  IMAD.HI.U32 R9, R13, 0x24924925, R2 ;  /* 0x249249250d097827 */ /* 0x000fe200078e0002 */
[----:B------:R-:W-:-:S02]  /*02c0*/  IADD3 R2, PT, PT, R5, R3, RZ ;  /* 0x0000000305027210 */ /* 0x000fc40007ffe0ff */
[----:B------:R-:W-:Y:S01]  /*02d0*/  IADD3 R3, PT, PT, R7, R12, RZ ;  /* 0x0000000c07037210 */ /* 0x000fe20007ffe0ff */
[----:B------:R-:W-:Y:S01]  /*02e0*/  IMAD.HI.U32 R49, R47, 0x4104105, RZ ;  /* 0x041041052f317827 */ /* 0x000fe200078e00ff */
[----:B------:R-:W-:Y:S02]  /*02f0*/  LOP3.LUT R11, R11, 0xffff, RZ, 0xc0, !PT ;  /* 0x0000ffff0b0b7812 */ /* 0x000fe400078ec0ff */
[----:B------:R-:W-:Y:S01]  /*0300*/  LOP3.LUT R3, R3, 0xffff, RZ, 0xc0, !PT ;  /* 0x0000ffff03037812 */ /* 0x000fe200078ec0ff */
[----:B------:R-:W-:Y:S01]  /*0310*/  IMAD.HI.U32 R19, R22, 0x4104105, RZ ;  /* 0x0410410516137827 */ /* 0x000fe200078e00ff */
[----:B------:R-:W-:Y:S02]  /*0320*/  LEA.HI R10, R11, R10, RZ, 0x1f ;  /* 0x0000000a0b0a7211 */ /* 0x000fe400078ff8ff */
[----:B------:R-:W-:Y:S01]  /*0330*/  LEA.HI R6, R3, R6, RZ, 0x1f ;  /* 0x0000000603067211 */ /* 0x000fe200078ff8ff */
[----:B------:R-:W-:Y:S01]  /*0340*/  IMAD.HI.U32 R11, R7, 0x4104105, RZ ;  /* 0x04104105070b7827 */ /* 0x000fe200078e00ff */
[----:B------:R-:W-:-:S02]  /*0350*/  ISETP.GT.U32.AND P6, PT, R2, 0x11e, PT ;  /* 0x0000011e0200780c */ /* 0x000fc40003fc4070 */
[----:B------:R-:W-:Y:S01]  /*0360*/  LOP3.LUT R0, R6, 0xffff, RZ, 0xc0, !PT ;  /* 0x0000ffff06007812 */ /* 0x000fe200078ec0ff */
[----:B------:R-:W-:Y:S01]  /*0370*/  IMAD R16, R26, 0x188, RZ ;  /* 0x000001881a107824 */ /* 0x000fe200078e02ff */
[----:B------:R-:W-:Y:S01]  /*0380*/  LOP3.LUT R2, R10, 0xffff, RZ, 0xc0, !PT ;  /* 0x0000ffff0a027812 */ /* 0x000fe200078ec0ff */
[----:B------:R-:W-:Y:S01]  /*0390*/  IMAD R12, R5, -0x7, R22 ;  /* 0xfffffff9050c7824 */ /* 0x000fe200078e0216 */
[----:B------:R-:W-:Y:S01]  /*03a0*/  SHF.R.U32.HI R0, RZ, 0x5, R0 ;  /* 0x00000005ff007819 */ /* 0x000fe20000011600 */
[----:B------:R-:W-:Y:S01]  /*03b0*/  VIADD R23, R22, 0x1 ;  /* 0x0000000116177836 */ /* 0x000fe20000000000 */
[----:B------:R-:W-:Y:S01]  /*03c0*/  SHF.R.U32.HI R2, RZ, 0x5, R2 ;  /* 0x00000005ff027819 */ /* 0x000fe20000011602 */
[C---:B------:R-:W-:Y:S01]  /*03d0*/  IMAD R44, R26.reuse, 0x180, R27 ;  /* 0x000001801a2c7824 */ /* 0x040fe200078e021b */
[----:B------:R-:W-:Y:S01]  /*03e0*/  LEA R3, R26, R51, 0x3 ;  /* 0x000000331a037211 */ /* 0x000fe200078e18ff */
[----:B------:R-:W-:Y:S01]  /*03f0*/  IMAD.HI.U32 R20, R23, 0x4104105, RZ ;  /* 0x0410410517147827 */ /* 0x000fe200078e00ff */
[----:B------:R-:W-:-:S02]  /*0400*/  PRMT R0, R0, 0x9910, RZ ;  /* 0x0000991000007816 */ /* 0x000fc400000000ff */
[----:B------:R-:W-:Y:S02]  /*0410*/  PRMT R2, R2, 0x9910, RZ ;  /* 0x0000991002027816 */ /* 0x000fe400000000ff */
[----:B------:R-:W-:Y:S01]  /*0420*/  ISETP.GT.U32.OR P6, PT, R3, 0x1f, P6 ;  /* 0x0000001f0300780c */ /* 0x000fe200037c4470 */
[----:B------:R-:W-:Y:S01]  /*0430*/  IMAD R0, R0, 0x3f, RZ ;  /* 0x0000003f00007824 */ /* 0x000fe200078e02ff */
[----:B------:R-:W-:Y:S01]  /*0440*/  LEA R3, R26, R49, 0x3 ;  /* 0x000000311a037211 */ /* 0x000fe200078e18ff */
[----:B------:R-:W-:Y:S01]  /*0450*/  IMAD R2, R2, 0x3f, RZ ;  /* 0x0000003f02027824 */ /* 0x000fe200078e02ff */
[----:B------:R-:W-:Y:S01]  /*0460*/  ISETP.GT.U32.AND P1, PT, R9, 0x11f, PT ;  /* 0x0000011f0900780c */ /* 0x000fe20003f24070 */
[----:B------:R-:W-:Y:S01]  /*0470*/  IMAD.HI.U32 R9, R13, 0x4104105, RZ ;  /* 0x041041050d097827 */ /* 0x000fe200078e00ff */
[----:B------:R-:W-:Y:S02]  /*0480*/  ISETP.GT.U32.OR P3, PT, R3, 0x1f, P3 ;  /* 0x0000001f0300780c */ /* 0x000fe40001f64470 */
[----:B------:R-:W-:Y:S01]  /*0490*/  LEA R3, R26, R53, 0x3 ;  /* 0x000000351a037211 */ /* 0x000fe200078e18ff */
[----:B------:R-:W-:Y:S01]  /*04a0*/  IMAD.MOV R2, RZ, RZ, -R2 ;  /* 0x000000ffff027224 */ /* 0x000fe200078e0a02 */
[----:B------:R-:W-:-:S02]  /*04b0*/  ISETP.GT.U32.OR P5, PT, R22, 0x1f0, P2 ;  /* 0x000001f01600780c */ /* 0x000fc400017a4470 */
[----:B------:R-:W-:Y:S02]  /*04c0*/  ISETP.GT.U32.OR P6, PT, R52, 0x7d8, P6 ;  /* 0x000007d83400780c */ /* 0x000fe400037c4470 */
[----:B------:R-:W-:Y:S02]  /*04d0*/  ISETP.GT.U32.AND P4, PT, R4, 0x11f, PT ;  /* 0x0000011f0400780c */ /* 0x000fe40003f84070 */
[----:B------:R-:W-:Y:S02]  /*04e0*/  IADD3 R0, PT, PT, RZ, -R0, RZ ;  /* 0x80000000ff007210 */ /* 0x000fe40007ffe0ff */
[C---:B------:R-:W-:Y:S02]  /*04f0*/  LEA R4, R26.reuse, R11, 0x3 ;  /* 0x0000000b1a047211 */ /* 0x040fe400078e18ff */
[----:B------:R-:W-:Y:S02]  /*0500*/  ISETP.GT.U32.OR P0, PT, R3, 0x1f, P0 ;  /* 0x0000001f0300780c */ /* 0x000fe40000704470 */
[----:B------:R-:W-:-:S02]  /*0510*/  LEA R3, R26, R9, 0x3 ;  /* 0x000000091a037211 */ /* 0x000fc400078e18ff */
[----:B------:R-:W-:Y:S02]  /*0520*/  PLOP3.LUT P6, PT, P6, P5, PT, 0xf8, 0x8f ;  /* 0x00000000008f781c */ /* 0x000fe400037cbf70 */
[----:B------:R-:W-:Y:S02]  /*0530*/  PRMT R6, R0, 0x7710, RZ ;  /* 0x0000771000067816 */ /* 0x000fe400000000ff */
[----:B------:R-:W-:Y:S02]  /*0540*/  ISETP.GT.U32.OR P5, PT, R22, 0x1ef, P2 ;  /* 0x000001ef1600780c */ /* 0x000fe400017a4470 */
[----:B------:R-:W-:Y:S02]  /*0550*/  ISETP.GT.U32.OR P3, PT, R52, 0x7d7, P3 ;  /* 0x000007d73400780c */ /* 0x000fe40001f64470 */
[----:B------:R-:W-:Y:S02]  /*0560*/  SHF.L.U32 R29, R18, 0x1, RZ ;  /* 0x00000001121d7819 */ /* 0x000fe400000006ff */
[----:B------:R-:W-:-:S02]  /*0570*/  ISETP.GT.U32.OR P4, PT, R4, 0x1f, P4 ;  /* 0x0000001f0400780c */ /* 0x000fc40002784470 */
[----:B------:R-:W-:Y:S01]  /*0580*/  PRMT R0, R2, 0x7710, RZ ;  /* 0x0000771002007816 */ /* 0x000fe200000000ff */
[C---:B------:R-:W-:Y:S01]  /*0590*/  IMAD R46, R26.reuse, 0x60, R29 ;  /* 0x000000601a2e7824 */ /* 0x040fe200078e021d */
[----:B------:R-:W-:Y:S02]  /*05a0*/  ISETP.GT.U32.OR P1, PT, R3, 0x1f, P1 ;  /* 0x0000001f0300780c */ /* 0x000fe40000f24470 */
[----:B------:R-:W-:Y:S02]  /*05b0*/  IADD3 R6, PT, PT, R7, R6, RZ ;  /* 0x0000000607067210 */ /* 0x000fe40007ffe0ff */
[----:B------:R-:W-:Y:S02]  /*05c0*/  PLOP3.LUT P5, PT, P3, P5, PT, 0xf8, 0x8f ;  /* 0x00000000008f781c */ /* 0x000fe40001fabf70 */
[----:B------:R-:W-:Y:S02]  /*05d0*/  LOP3.LUT R3, R29, 0xffff, RZ, 0xc0, !PT ;  /* 0x0000ffff1d037812 */ /* 0x000fe400078ec0ff */
[----:B------:R-:W-:Y:S01]  /*05e0*/  IADD3 R7, PT, PT, R13, R0, RZ ;  /* 0x000000000d077210 */ /* 0x000fe20007ffe0ff */
[----:B------:R-:W-:Y:S01]  /*05f0*/  IMAD R0, R26, 0x188, RZ ;  /* 0x000001881a007824 */ /* 0x000fe200078e02ff */
[----:B------:R-:W-:Y:S01]  /*0600*/  ISETP.GT.U32.OR P3, PT, R22, 0x1ee, P2 ;  /* 0x000001ee1600780c */ /* 0x000fe20001764470 */
[----:B------:R-:W-:Y:S01]  /*0610*/  IMAD R21, R3, 0xaaab, RZ ;  /* 0x0000aaab03157824 */ /* 0x000fe200078e02ff */
[C---:B------:R-:W-:Y:S01]  /*0620*/  ISETP.GT.U32.OR P4, PT, R52.reuse, 0x7d6, P4 ;  /* 0x000007d63400780c */ /* 0x040fe20002784470 */
[--C-:B------:R-:W-:Y:S01]  /*0630*/  IMAD R3, R11, 0x31, R0.reuse ;  /* 0x000000310b037824 */ /* 0x100fe200078e0200 */
[----:B------:R-:W-:Y:S01]  /*0640*/  LOP3.LUT R2, R29, 0xffff, RZ, 0xc0, !PT ;  /* 0x0000ffff1d027812 */ /* 0x000fe200078ec0ff */
[----:B------:R-:W-:Y:S01]  /*0650*/  IMAD R4, R9, 0x31, R0 ;  /* 0x0000003109047824 */ /* 0x000fe200078e0200 */
[----:B------:R-:W-:Y:S01]  /*0660*/  PLOP3.LUT P4, PT, P4, P3, PT, 0xf8, 0x8f ;  /* 0x00000000008f781c */ /* 0x000fe20002787f70 */
[----:B------:R-:W-:Y:S01]  /*0670*/  IMAD R13, R19, -0x3f, R22 ;  /* 0xffffffc1130d7824 */ /* 0x000fe200078e0216 */
[----:B------:R-:W-:-:S02]  /*0680*/  ISETP.GT.U32.OR P0, PT, R52, 0x7d9, P0 ;  /* 0x000007d93400780c */ /* 0x000fc40000704470 */
[----:B------:R-:W-:Y:S02]  /*0690*/  ISETP.GT.U32.OR P3, PT, R22, 0x1f1, P2 ;  /* 0x000001f11600780c */ /* 0x000fe40001764470 */
[----:B------:R-:W-:Y:S02]  /*06a0*/  ISETP.GT.U32.OR P1, PT, R52, 0x7d5, P1 ;  /* 0x000007d53400780c */ /* 0x000fe40000f24470 */
[----:B------:R-:W-:Y:S02]  /*06b0*/  LOP3.LUT R14, R6, 0xffff, RZ, 0xc0, !PT ;  /* 0x0000ffff060e7812 */ /* 0x000fe400078ec0ff */
[-C--:B------:R-:W-:Y:S02]  /*06c0*/  LEA R52, R52, R45.reuse, 0x2 ;  /* 0x0000002d34347211 */ /* 0x080fe400078e10ff */
[----:B------:R-:W-:Y:S01]  /*06d0*/  LEA R45, R18, R45, 0x2 ;  /* 0x0000002d122d7211 */ /* 0x000fe200078e10ff */
[----:B------:R-:W-:Y:S01]  /*06e0*/  IMAD R18, R2, 0xaaab, RZ ;  /* 0x0000aaab02127824 */ /* 0x000fe200078e02ff */
[----:B------:R-:W-:-:S02]  /*06f0*/  ISETP.GT.U32.OR P2, PT, R22, 0x1ed, P2 ;  /* 0x000001ed1600780c */ /* 0x000fc40001744470 */
[----:B------:R-:W-:Y:S02]  /*0700*/  PLOP3.LUT P3, PT, P0, P3, PT, 0xf8, 0x8f ;  /* 0x00000000008f781c */ /* 0x000fe40000767f70 */
[----:B------:R-:W-:Y:S02]  /*0710*/  LOP3.LUT R15, R7, 0xffff, RZ, 0xc0, !PT ;  /* 0x0000ffff070f7812 */ /* 0x000fe400078ec0ff */
[----:B------:R-:W-:Y:S02]  /*0720*/  IADD3 R2, P0, PT, R14, R3, RZ ;  /* 0x000000030e027210 */ /* 0x000fe40007f1e0ff */
[----:B------:R-:W-:Y:S02]  /*0730*/  SHF.L.U32 R33, R26, 0x5, RZ ;  /* 0x000000051a217819 */ /* 0x000fe400000006ff */
[----:B------:R-:W-:Y:S02]  /*0740*/  PLOP3.LUT P2, PT, P1, P2, PT, 0xf8, 0x8f ;  /* 0x00000000008f781c */ /* 0x000fe40000f45f70 */
[----:B------:R-:W-:-:S02]  /*0750*/  IADD3 R10, PT, PT, R16, -0x7, RZ ;  /* 0xfffffff9100a7810 */ /* 0x000fc40007ffe0ff */
[----:B------:R-:W-:Y:S02]  /*0760*/  IADD3 R3, P1, PT, R15, R4, RZ ;  /* 0x000000040f037210 */ /* 0x000fe40007f3e0ff */
[----:B------:R-:W-:Y:S02]  /*0770*/  IADD3.X R4, PT, PT, RZ, RZ, RZ, P0, !PT ;  /* 0x000000ffff047210 */ /* 0x000fe400007fe4ff */
[----:B------:R-:W-:Y:S02]  /*0780*/  ISETP.GE.U32.AND P0, PT, R12, 0x6, PT ;  /* 0x000000060c00780c */ /* 0x000fe40003f06070 */
[C---:B------:R-:W-:Y:S02]  /*0790*/  IADD3 R24, PT, PT, R13.reuse, -0x7, RZ ;  /* 0xfffffff90d187810 */ /* 0x040fe40007ffe0ff */
[----:B------:R-:W-:Y:S02]  /*07a0*/  LEA.HI R17, R18, R33, RZ, 0xf ;  /* 0x0000002112117211 */ /* 0x000fe400078f78ff */
[----:B------:R-:W-:-:S02]  /*07b0*/  IADD3 R18, PT, PT, R13, R10, RZ ;  /* 0x0000000a0d127210 */ /* 0x000fc40007ffe0ff */
[----:B------:R-:W-:Y:S01]  /*07c0*/  ISETP.LT.U32.AND P0, PT, R24, 0x31, !P0 ;  /* 0x000000311800780c */ /* 0x000fe20004701070 */
[C---:B------:R-:W-:Y:S01]  /*07d0*/  VIADD R24, R22.reuse, 0x3 ;  /* 0x0000000316187836 */ /* 0x040fe20000000000 */
[----:B------:R-:W-:Y:S01]  /*07e0*/  IADD3 R25, PT, PT, R22, 0x2, RZ ;  /* 0x0000000216197810 */ /* 0x000fe20007ffe0ff */
[----:B------:R-:W-:Y:S01]  /*07f0*/  IMAD R19, R19, 0x31, R18 ;  /* 0x0000003113137824 */ /* 0x000fe200078e0212 */
[----:B------:R-:W-:Y:S01]  /*0800*/  IADD3 R13, PT, PT, R13, -0x38, RZ ;  /* 0xffffffc80d0d7810 */ /* 0x000fe20007ffe0ff */
[----:B------:R-:W-:Y:S01]  /*0810*/  IMAD R18, R20, -0x3f, R23 ;  /* 0xffffffc114127824 */ /* 0x000fe200078e0217 */
[----:B------:R-:W-:Y:S01]  /*0820*/  P2R R71, PR, RZ, 0x1 ;  /* 0x00000001ff477803 */ /* 0x000fe20000000000 */
[----:B------:R-:W-:Y:S01]  /*0830*/  IMAD.HI.U32 R28, R25, 0x4104105, RZ ;  /* 0x04104105191c7827 */ /* 0x000fe200078e00ff */
[----:B------:R-:W-:Y:S02]  /*0840*/  P2R R62, PR, RZ, 0x8 ;  /* 0x00000008ff3e7803 */ /* 0x000fe40000000000 */
[----:B------:R-:W-:Y:S01]  /*0850*/  IADD3 R31, PT, PT, R16, -0x8, RZ ;  /* 0xfffffff8101f7810 */ /* 0x000fe20007ffe0ff */
[----:B------:R-:W-:Y:S01]  /*0860*/  IMAD.HI.U32 R59, R24, 0x4104105, RZ ;  /* 0x04104105183b7827 */ /* 0x000fe200078e00ff */
[----:B------:R-:W-:-:S02]  /*0870*/  ISETP.GE.U32.AND P0, PT, R13, -0x31, PT ;  /* 0xffffffcf0d00780c */ /* 0x000fc40003f06070 */
[----:B------:R-:W-:Y:S01]  /*0880*/  ISETP.GT.U32.AND P3, PT, R17, 0x7f, PT ;  /* 0x0000007f1100780c */ /* 0x000fe20003f64070 */
[----:B------:R-:W-:Y:S01]  /*0890*/  IMAD R17, R28, -0x3f, R25 ;  /* 0xffffffc11c117824 */ /* 0x000fe200078e0219 */
[----:B------:R-:W-:Y:S01]  /*08a0*/  LEA.HI R21, R21, R26, RZ, 0xa ;  /* 0x0000001a15157211 */ /* 0x000fe200078f50ff */
[----:B------:R-:W-:Y:S01]  /*08b0*/  IMAD R16, R59, -0x3f, R24 ;  /* 0xffffffc13b107824 */ /* 0x000fe200078e0218 */
[C---:B------:R-:W-:Y:S02]  /*08c0*/  IADD3 R13, PT, PT, R22.reuse, 0x4, RZ ;  /* 0x00000004160d7810 */ /* 0x040fe40007ffe0ff */
[----:B------:R-:W-:Y:S02]  /*08d0*/  IADD3 R63, PT, PT, R31, R18, RZ ;  /* 0x000000121f3f7210 */ /* 0x000fe40007ffe0ff */
[----:B------:R-:W-:Y:S01]  /*08e0*/  ISETP.GT.U32.OR P3, PT, R21, 0x3, P3 ;  /* 0x000000031500780c */ /* 0x000fe20001f64470 */
[----:B------:R-:W-:Y:S01]  /*08f0*/  IMAD.HI.U32 R30, R13, 0x4104105, RZ ;  /* 0x041041050d1e7827 */ /* 0x000fe200078e00ff */
[----:B------:R-:W-:-:S02]  /*0900*/  IADD3 R21, PT, PT, R22, 0x5, RZ ;  /* 0x0000000516157810 */ /* 0x000fc40007ffe0ff */
[----:B------:R-:W-:Y:S01]  /*0910*/  ISETP.EQ.OR P0, PT, R12, RZ, !P0 ;  /* 0x000000ff0c00720c */ /* 0x000fe20004702670 */
[----:B------:R-:W-:Y:S01]  /*0920*/  IMAD R63, R20, 0x31, R63 ;  /* 0x00000031143f7824 */ /* 0x000fe200078e023f */
[----:B------:R-:W-:Y:S01]  /*0930*/  IADD3 R61, PT, PT, R31, R17, RZ ;  /* 0x000000111f3d7210 */ /* 0x000fe20007ffe0ff */
[----:B------:R-:W-:Y:S01]  /*0940*/  IMAD.HI.U32 R12, R13, 0x24924925, RZ ;  /* 0x249249250d0c7827 */ /* 0x000fe200078e00ff */
[----:B------:R-:W-:Y:S02]  /*0950*/  LEA R46, R46, R27, 0x2 ;  /* 0x0000001b2e2e7211 */ /* 0x000fe400078e10ff */
[----:B------:R-:W-:Y:S01]  /*0960*/  IADD3.X R5, PT, PT, RZ, RZ, RZ, P1, !PT ;  /* 0x000000ffff057210 */ /* 0x000fe20000ffe4ff */
[----:B------:R-:W-:Y:S01]  /*0970*/  IMAD R20, R30, -0x3f, R13 ;  /* 0xffffffc11e147824 */ /* 0x000fe200078e020d */
[----:B------:R-:W-:Y:S01]  /*0980*/  P2R R54, PR, RZ, 0x4 ;  /* 0x00000004ff367803 */ /* 0x000fe20000000000 */
[----:B------:R-:W-:Y:S01]  /*0990*/  IMAD.HI.U32 R34, R21, 0x24924925, RZ ;  /* 0x2492492515227827 */ /* 0x000fe200078e00ff */
[----:B------:R-:W-:-:S02]  /*09a0*/  LOP3.LUT R37, R24, 0xffff, RZ, 0xc0, !PT ;  /* 0x0000ffff18257812 */ /* 0x000fc400078ec0ff */
[C---:B------:R-:W-:Y:S01]  /*09b0*/  IADD3 R57, PT, PT, R31.reuse, R20, RZ ;  /* 0x000000141f397210 */ /* 0x040fe20007ffe0ff */
[----:B------:R-:W-:Y:S01]  /*09c0*/  IMAD R12, R12, -0x7, R13 ;  /* 0xfffffff90c0c7824 */ /* 0x000fe200078e020d */
[----:B------:R-:W-:Y:S01]  /*09d0*/  P2R R56, PR, RZ, 0x10 ;  /* 0x00000010ff387803 */ /* 0x000fe20000000000 */
[----:B------:R-:W-:Y:S01]  /*09e0*/  IMAD R61, R28, 0x31, R61 ;  /* 0x000000311c3d7824 */ /* 0x000fe200078e023d */
[----:B------:R-:W-:Y:S01]  /*09f0*/  IADD3 R28, PT, PT, R31, R16, RZ ;  /* 0x000000101f1c7210 */ /* 0x000fe20007ffe0ff */
[----:B------:R-:W-:Y:S01]  /*0a00*/  IMAD R13, R34, -0x7, R21 ;  /* 0xfffffff9220d7824 */ /* 0x000fe200078e0215 */
[----:B------:R-:W-:Y:S01]  /*0a10*/  LOP3.LUT R34, R22, 0xffff, RZ, 0xc0, !PT ;  /* 0x0000ffff16227812 */ /* 0x000fe200078ec0ff */
[----:B------:R-:W-:Y:S01]  /*0a20*/  IMAD.HI.U32 R32, R21, 0x4104105, RZ ;  /* 0x0410410515207827 */ /* 0x000fe200078e00ff */
[----:B------:R-:W-:Y:S02]  /*0a30*/  IADD3 R6, PT, PT, R6, -0x7, RZ ;  /* 0xfffffff906067810 */ /* 0x000fe40007ffe0ff */
[----:B------:R-:W-:Y:S01]  /*0a40*/  IADD3 R7, PT, PT, R7, -0x7, RZ ;  /* 0xfffffff907077810 */ /* 0x000fe20007ffe0ff */
[----:B------:R-:W-:Y:S01]  /*0a50*/  IMAD R59, R59, 0x31, R28 ;  /* 0x000000313b3b7824 */ /* 0x000fe200078e021c */
[----:B------:R-:W-:Y:S01]  /*0a60*/  IADD3 R28, PT, PT, R29, 0x1, RZ ;  /* 0x000000011d1c7810 */ /* 0x000fe20007ffe0ff */
[----:B------:R-:W-:Y:S01]  /*0a70*/  IMAD R57, R30, 0x31, R57 ;  /* 0x000000311e397824 */ /* 0x000fe200078e0239 */
[----:B------:R-:W-:Y:S01]  /*0a80*/  P2R R58, PR, RZ, 0x20 ;  /* 0x00000020ff3a7803 */ /* 0x000fe20000000000 */
[----:B------:R-:W-:Y:S01]  /*0a90*/  IMAD R30, R34, 0x2493, RZ ;  /* 0x00002493221e7824 */ /* 0x000fe200078e02ff */
[----:B------:R-:W-:Y:S01]  /*0aa0*/  LOP3.LUT R28, R28, 0xffff, RZ, 0xc0, !PT ;  /* 0x0000ffff1c1c7812 */ /* 0x000fe200078ec0ff */
[----:B------:R-:W-:Y:S01]  /*0ab0*/  IMAD R21, R32, -0x3f, R21 ;  /* 0xffffffc120157824 */ /* 0x000fe200078e0215 */
[----:B------:R-:W-:Y:S01]  /*0ac0*/  P2R R60, PR, RZ, 0x40 ;  /* 0x00000040ff3c7803 */ /* 0x000fe20000000000 */
[----:B------:R-:W-:Y:S01]  /*0ad0*/  IMAD R37, R37, 0x2493, RZ ;  /* 0x0000249325257824 */ /* 0x000fe200078e02ff */
[----:B------:R-:W-:Y:S01]  /*0ae0*/  SHF.R.U32.HI R30, RZ, 0x10, R30 ;  /* 0x00000010ff1e7819 */ /* 0x000fe2000001161e */
[----:B------:R-:W-:Y:S01]  /*0af0*/  IMAD R28, R28, 0xaaab, RZ ;  /* 0x0000aaab1c1c7824 */ /* 0x000fe200078e02ff */
[----:B------:R-:W-:-:S02]  /*0b00*/  IADD3 R55, PT, PT, R31, R21, RZ ;  /* 0x000000151f377210 */ /* 0x000fc40007ffe0ff */
[----:B------:R-:W-:Y:S01]  /*0b10*/  LOP3.LUT R31, R8, 0xffff, RZ, 0xc0, !PT ;  /* 0x0000ffff081f7812 */ /* 0x000fe200078ec0ff */
[----:B------:R-:W-:Y:S01]  /*0b20*/  IMAD.MOV R35, RZ, RZ, -R30 ;  /* 0x000000ffff237224 */ /* 0x000fe200078e0a1e */
[----:B------:R-:W-:Y:S01]  /*0b30*/  LEA.HI R33, R28, R33, RZ, 0xf ;  /* 0x000000211c217211 */ /* 0x000fe200078f78ff */
[----:B------:R-:W-:Y:S01]  /*0b40*/  IMAD R55, R32, 0x31, R55 ;  /* 0x0000003120377824 */ /* 0x000fe200078e0237 */
[----:B------:R-:W-:Y:S01]  /*0b50*/  LEA.HI R28, R28, R26, RZ, 0xa ;  /* 0x0000001a1c1c7211 */ /* 0x000fe200078f50ff */
[----:B------:R-:W-:Y:S01]  /*0b60*/  IMAD R27, R31, 0x411, RZ ;  /* 0x000004111f1b7824 */ /* 0x000fe200078e02ff */
[----:B------:R-:W-:Y:S01]  /*0b70*/  PRMT R35, R35, 0x7710, RZ ;  /* 0x0000771023237816 */ /* 0x000fe200000000ff */
[----:B------:R-:W-:Y:S01]  /*0b80*/  IMAD R32, R26, 0x60, R29 ;  /* 0x000000601a207824 */ /* 0x000fe200078e021d */
[----:B------:R-:W-:Y:S01]  /*0b90*/  ISETP.GT.U32.AND P1, PT, R33, 0x7f, PT ;  /* 0x0000007f2100780c */ /* 0x000fe20003f24070 */
[----:B------:R-:W-:Y:S01]  /*0ba0*/  IMAD R31, R31, 0x2493, RZ ;  /* 0x000024931f1f7824 */ /* 0x000fe200078e02ff */
[----:B------:R-:W-:-:S02]  /*0bb0*/  SHF.R.U32.HI R26, RZ, 0x10, R27 ;  /* 0x00000010ff1a7819 */ /* 0x000fc4000001161b */
[----:B------:R-:W-:Y:S02]  /*0bc0*/  IADD3 R27, PT, PT, R22, R35, RZ ;  /* 0x00000023161b7210 */ /* 0x000fe40007ffe0ff */
[----:B------:R-:W-:Y:S02]  /*0bd0*/  ISETP.GT.U32.OR P1, PT, R28, 0x3, P1 ;  /* 0x000000031c00780c */ /* 0x000fe40000f24470 */
[----:B------:R-:W-:Y:S02]  /*0be0*/  SHF.R.U32.HI R28, RZ, 0x10, R31 ;  /* 0x00000010ff1c7819 */ /* 0x000fe4000001161f */
[----:B------:R-:W-:Y:S02]  /*0bf0*/  LOP3.LUT R27, R27, 0xffff, RZ, 0xc0, !PT ;  /* 0x0000ffff1b1b7812 */ /* 0x000fe400078ec0ff */
[----:B------:R-:W-:Y:S02]  /*0c00*/  IADD3 R31, PT, PT, RZ, -R26, RZ ;  /* 0x8000001aff1f7210 */ /* 0x000fe40007ffe0ff */
[----:B------:R-:W-:-:S02]  /*0c10*/  LEA.HI R30, R27, R30, RZ, 0x1f ;  /* 0x0000001e1b1e7211 */ /* 0x000fc400078ff8ff */
[----:B------:R-:W-:Y:S02]  /*0c20*/  PRMT R27, R31, 0x7710, RZ ;  /* 0x000077101f1b7816 */ /* 0x000fe400000000ff */
[----:B------:R-:W-:Y:S02]  /*0c30*/  IADD3 R34, PT, PT, RZ, -R28, RZ ;  /* 0x8000001cff227210 */ /* 0x000fe40007ffe0ff */
[C---:B------:R-:W-:Y:S02]  /*0c40*/  ISETP.GT.U32.OR P3, PT, R32.reuse, 0x17f, P3 ;  /* 0x0000017f2000780c */ /* 0x040fe40001f64470 */
[----:B------:R-:W-:Y:S02]  /*0c50*/  ISETP.GT.U32.OR P2, PT, R32, 0x17e, P1 ;  /* 0x0000017e2000780c */ /* 0x000fe40000f44470 */
[----:B------:R-:W-:Y:S02]  /*0c60*/  LOP3.LUT R32, R48, 0xffff, RZ, 0xc0, !PT ;  /* 0x0000ffff30207812 */ /* 0x000fe400078ec0ff */
[----:B------:R-:W-:-:S02]  /*0c70*/  IADD3 R27, PT, PT, R8, R27, RZ ;  /* 0x0000001b081b7210 */ /* 0x000fc40007ffe0ff */
[----:B------:R-:W-:Y:S01]  /*0c80*/  PRMT R31, R34, 0x7710, RZ ;  /* 0x00007710221f7816 */ /* 0x000fe200000000ff */
[----:B------:R-:W-:Y:S01]  /*0c90*/  IMAD R32, R32, 0x411, RZ ;  /* 0x0000041120207824 */ /* 0x000fe200078e02ff */
[C---:B------:R-:W-:Y:S02]  /*0ca0*/  ISETP.GT.U32.OR P1, PT, R29.reuse, 0x5f, P3 ;  /* 0x0000005f1d00780c */ /* 0x040fe40001f24470 */
[----:B------:R-:W-:Y:S02]  /*0cb0*/  ISETP.GT.U32.OR P2, PT, R29, 0x5e, P2 ;  /* 0x0000005e1d00780c */ /* 0x000fe40001744470 */
[----:B------:R-:W-:Y:S02]  /*0cc0*/  LOP3.LUT R33, R47, 0xffff, RZ, 0xc0, !PT ;  /* 0x0000ffff2f217812 */ /* 0x000fe400078ec0ff */
[----:B------:R-:W-:Y:S02]  /*0cd0*/  LOP3.LUT R29, R27, 0xffff, RZ, 0xc0, !PT ;  /* 0x0000ffff1b1d7812 */ /* 0x000fe400078ec0ff */
[----:B------:R-:W-:Y:S01]  /*0ce0*/  IADD3 R27, PT, PT, R8, R31, RZ ;  /* 0x0000001f081b7210 */ /* 0x000fe20007ffe0ff */
[----:B------:R-:W-:Y:S01]  /*0cf0*/  IMAD R31, R33, 0x411, RZ ;  /* 0x00000411211f7824 */ /* 0x000fe200078e02ff */
[----:B------:R-:W-:-:S02]  /*0d00*/  LEA.HI R26, R29, R26, RZ, 0x1f ;  /* 0x0000001a1d1a7211 */ /* 0x000fc400078ff8ff */
[----:B------:R-:W-:Y:S02]  /*0d10*/  LOP3.LUT R29, R27, 0xffff, RZ, 0xc0, !PT ;  /* 0x0000ffff1b1d7812 */ /* 0x000fe400078ec0ff */
[----:B------:R-:W-:Y:S02]  /*0d20*/  LOP3.LUT R33, R23, 0xffff, RZ, 0xc0, !PT ;  /* 0x0000ffff17217812 */ /* 0x000fe400078ec0ff */
[----:B------:R-:W-:Y:S02]  /*0d30*/  SHF.R.U32.HI R27, RZ, 0x10, R32 ;  /* 0x00000010ff1b7819 */ /* 0x000fe40000011620 */
[----:B------:R-:W-:Y:S01]  /*0d40*/  LEA.HI R28, R29, R28, RZ, 0x1f ;  /* 0x0000001c1d1c7211 */ /* 0x000fe200078ff8ff */
[----:B------:R-:W-:Y:S01]  /*0d50*/  IMAD R33, R33, 0x2493, RZ ;  /* 0x0000249321217824 */ /* 0x000fe200078e02ff */
[----:B------:R-:W-:Y:S02]  /*0d60*/  IADD3 R29, PT, PT, RZ, -R27, RZ ;  /* 0x8000001bff1d7210 */ /* 0x000fe40007ffe0ff */
[----:B------:R-:W-:-:S02]  /*0d70*/  SHF.R.U32.HI R31, RZ, 0x10, R31 ;  /* 0x00000010ff1f7819 */ /* 0x000fc4000001161f */
[----:B------:R-:W-:Y:S02]  /*0d80*/  PRMT R29, R29, 0x7710, RZ ;  /* 0x000077101d1d7816 */ /* 0x000fe400000000ff */
[----:B------:R-:W-:Y:S02]  /*0d90*/  IADD3 R32, PT, PT, RZ, -R31, RZ ;  /* 0x8000001fff207210 */ /* 0x000fe40007ffe0ff */
[----:B------:R-:W-:Y:S01]  /*0da0*/  SHF.R.U32.HI R33, RZ, 0x10, R33 ;  /* 0x00000010ff217819 */ /* 0x000fe20000011621 */
[----:B------:R-:W-:Y:S01]  /*0db0*/  IMAD.IADD R29, R48, 0x1, R29 ;  /* 0x00000001301d7824 */ /* 0x000fe200078e021d */
[----:B------:R-:W-:Y:S02]  /*0dc0*/  LOP3.LUT R34, R25, 0xffff, RZ, 0xc0, !PT ;  /* 0x0000ffff19227812 */ /* 0x000fe400078ec0ff */
[----:B------:R-:W-:Y:S02]  /*0dd0*/  PRMT R32, R32, 0x7710, RZ ;  /* 0x0000771020207816 */ /* 0x000fe400000000ff */
[----:B------:R-:W-:Y:S01]  /*0de0*/  IADD3 R38, PT, PT, RZ, -R33, RZ ;  /* 0x80000021ff267210 */ /* 0x000fe20007ffe0ff */
[----:B------:R-:W-:Y:S01]  /*0df0*/  IMAD R35, R34, 0x2493, RZ ;  /* 0x0000249322237824 */ /* 0x000fe200078e02ff */
[----:B------:R-:W-:-:S02]  /*0e00*/  IADD3 R32, PT, PT, R47, R32, RZ ;  /* 0x000000202f207210 */ /* 0x000fc40007ffe0ff */
[----:B------:R-:W-:Y:S02]  /*0e10*/  PRMT R38, R38, 0x7710, RZ ;  /* 0x0000771026267816 */ /* 0x000fe400000000ff */
[----:B------:R-:W-:Y:S02]  /*0e20*/  LOP3.LUT R34, R29, 0xffff, RZ, 0xc0, !PT ;  /* 0x0000ffff1d227812 */ /* 0x000fe400078ec0ff */
[----:B------:R-:W-:Y:S02]  /*0e30*/  LOP3.LUT R36, R32, 0xffff, RZ, 0xc0, !PT ;  /* 0x0000ffff20247812 */ /* 0x000fe400078ec0ff */
[----:B------:R-:W-:Y:S02]  /*0e40*/  IADD3 R32, PT, PT, R23, R38, RZ ;  /* 0x0000002617207210 */ /* 0x000fe40007ffe0ff */
[----:B------:R-:W-:Y:S02]  /*0e50*/  LEA.HI R29, R34, R27, RZ, 0x1f ;  /* 0x0000001b221d7211 */ /* 0x000fe400078ff8ff */
[----:B------:R-:W-:-:S02]  /*0e60*/  SHF.R.U32.HI R34, RZ, 0x10, R35 ;  /* 0x00000010ff227819 */ /* 0x000fc40000011623 */
[----:B------:R-:W-:Y:S02]  /*0e70*/  LEA.HI R31, R36, R31, RZ, 0x1f ;  /* 0x0000001f241f7211 */ /* 0x000fe400078ff8ff */
[----:B------:R-:W-:Y:S02]  /*0e80*/  LOP3.LUT R27, R30, 0xffff, RZ, 0xc0, !PT ;  /* 0x0000ffff1e1b7812 */ /* 0x000fe400078ec0ff */
[----:B------:R-:W-:Y:S02]  /*0e90*/  LOP3.LUT R36, R32, 0xffff, RZ, 0xc0, !PT ;  /* 0x0000ffff20247812 */ /* 0x000fe400078ec0ff */
[----:B------:R-:W-:Y:S02]  /*0ea0*/  IADD3 R30, PT, PT, RZ, -R34, RZ ;  /* 0x80000022ff1e7210 */ /* 0x000fe40007ffe0ff */
[----:B------:R-:W-:Y:S02]  /*0eb0*/  LOP3.LUT R26, R26, 0xffff, RZ, 0xc0, !PT ;  /* 0x0000ffff1a1a7812 */ /* 0x000fe400078ec0ff */
[----:B------:R-:W-:-:S02]  /*0ec0*/  SHF.R.U32.HI R32, RZ, 0x10, R37 ;  /* 0x00000010ff207819 */ /* 0x000fc40000011625 */
[----:B------:R-:W-:Y:S02]  /*0ed0*/  SHF.R.U32.HI R27, RZ, 0x2, R27 ;  /* 0x00000002ff1b7819 */ /* 0x000fe4000001161b */
[----:B------:R-:W-:Y:S02]  /*0ee0*/  LEA.HI R33, R36, R33, RZ, 0x1f ;  /* 0x0000002124217211 */ /* 0x000fe400078ff8ff */
[----:B------:R-:W-:Y:S02]  /*0ef0*/  LOP3.LUT R28, R28, 0xffff, RZ, 0xc0, !PT ;  /* 0x0000ffff1c1c7812 */ /* 0x000fe400078ec0ff */
[----:B------:R-:W-:Y:S02]  /*0f00*/  PRMT R36, R30, 0x7710, RZ ;  /* 0x000077101e247816 */ /* 0x000fe400000000ff */
[----:B------:R-:W-:Y:S02]  /*0f10*/  SHF.R.U32.HI R26, RZ, 0x5, R26 ;  /* 0x00000005ff1a7819 */ /* 0x000fe4000001161a */
[----:B------:R-:W-:-:S02]  /*0f20*/  IADD3 R35, PT, PT, RZ, -R32, RZ ;  /* 0x80000020ff237210 */ /* 0x000fc40007ffe0ff */
[----:B------:R-:W-:Y:S02]  /*0f30*/  PRMT R30, R27, 0x9910, RZ ;  /* 0x000099101b1e7816 */ /* 0x000fe400000000ff */
[----:B------:R-:W-:Y:S02]  /*0f40*/  SHF.R.U32.HI R27, RZ, 0x2, R28 ;  /* 0x00000002ff1b7819 */ /* 0x000fe4000001161c */
[----:B------:R-:W-:Y:S02]  /*0f50*/  IADD3 R28, PT, PT, R25, R36, RZ ;  /* 0x00000024191c7210 */ /* 0x000fe40007ffe0ff */
[----:B------:R-:W-:Y:S01]  /*0f60*/  PRMT R36, R26, 0x9910, RZ ;  /* 0x000099101a247816 */ /* 0x000fe200000000ff */
[----:B------:R-:W-:Y:S01]  /*0f70*/  IMAD R26, R30, 0x7, RZ ;  /* 0x000000071e1a7824 */ /* 0x000fe200078e02ff */
[----:B------:R-:W-:Y:S02]  /*0f80*/  PRMT R35, R35, 0x7710, RZ ;  /* 0x0000771023237816 */ /* 0x000fe400000000ff */
[----:B------:R-:W-:-:S02]  /*0f90*/  PRMT R37, R27, 0x9910, RZ ;  /* 0x000099101b257816 */ /* 0x000fc400000000ff */
[----:B------:R-:W-:Y:S02]  /*0fa0*/  MOV R30, R36 ;  /* 0x00000024001e7202 */ /* 0x000fe40000000f00 */
[----:B------:R-:W-:Y:S02]  /*0fb0*/  IADD3 R27, PT, PT, R24, R35, RZ ;  /* 0x00000023181b7210 */ /* 0x000fe40007ffe0ff */
[----:B------:R-:W-:Y:S02]  /*0fc0*/  MOV R35, R37 ;  /* 0x0000002500237202 */ /* 0x000fe40000000f00 */
[----:B------:R-:W-:Y:S01]  /*0fd0*/  LOP3.LUT R37, R28, 0xffff, RZ, 0xc0, !PT ;  /* 0x0000ffff1c257812 */ /* 0x000fe200078ec0ff */
[----:B------:R-:W-:Y:S01]  /*0fe0*/  IMAD.MOV R28, RZ, RZ, -R26 ;  /* 0x000000ffff1c7224 */ /* 0x000fe200078e0a1a */
[----:B------:R-:W-:Y:S01]  /*0ff0*/  LOP3.LUT R39, R27, 0xffff, RZ, 0xc0, !PT ;  /* 0x0000ffff1b277812 */ /* 0x000fe200078ec0ff */
[----:B------:R-:W-:Y:S01]  /*1000*/  IMAD R26, R30, 0x3f, RZ ;  /* 0x0000003f1e1a7824 */ /* 0x000fe200078e02ff */
[----:B------:R-:W-:Y:S01]  /*1010*/  LOP3.LUT R31, R31, 0xffff, RZ, 0xc0, !PT ;  /* 0x0000ffff1f1f7812 */ /* 0x000fe200078ec0ff */
[----:B------:R-:W-:Y:S01]  /*1020*/  IMAD R27, R35, 0x7, RZ ;  /* 0x00000007231b7824 */ /* 0x000fe200078e02ff */
[----:B------:R-:W-:-:S02]  /*1030*/  PRMT R35, R28, 0x7710, RZ ;  /* 0x000077101c237816 */ /* 0x000fc400000000ff */
[----:B------:R-:W-:Y:S02]  /*1040*/  IADD3 R28, PT, PT, RZ, -R26, RZ ;  /* 0x8000001aff1c7210 */ /* 0x000fe40007ffe0ff */
[----:B------:R-:W-:Y:S02]  /*1050*/  IADD3 R30, PT, PT, RZ, -R27, RZ ;  /* 0x8000001bff1e7210 */ /* 0x000fe40007ffe0ff */
[----:B------:R-:W-:Y:S02]  /*1060*/  LOP3.LUT R26, R29, 0xffff, RZ, 0xc0, !PT ;  /* 0x0000ffff1d1a7812 */ /* 0x000fe400078ec0ff */
[----:B------:R-:W-:Y:S02]  /*1070*/  PRMT R27, R28, 0x7710, RZ ;  /* 0x000077101c1b7816 */ /* 0x000fe400000000ff */
[----:B------:R-:W-:Y:S02]  /*1080*/  SHF.R.U32.HI R26, RZ, 0x5, R26 ;  /* 0x00000005ff1a7819 */ /* 0x000fe4000001161a */
[----:B------:R-:W-:-:S02]  /*1090*/  IADD3 R50, PT, PT, R8, R27, RZ ;  /* 0x0000001b08327210 */ /* 0x000fc40007ffe0ff */
[----:B------:R-:W-:Y:S02]  /*10a0*/  LEA.HI R34, R37, R34, RZ, 0x1f ;  /* 0x0000002225227211 */ /* 0x000fe400078ff8ff */
[----:B------:R-:W-:Y:S02]  /*10b0*/  SHF.R.U32.HI R27, RZ, 0x5, R31 ;  /* 0x00000005ff1b7819 */ /* 0x000fe4000001161f */
[----:B------:R-:W-:Y:S02]  /*10c0*/  LOP3.LUT R33, R33, 0xffff, RZ, 0xc0, !PT ;  /* 0x0000ffff21217812 */ /* 0x000fe400078ec0ff */
[----:B------:R-:W-:Y:S02]  /*10d0*/  PRMT R29, R30, 0x7710, RZ ;  /* 0x000077101e1d7816 */ /* 0x000fe400000000ff */
[----:B------:R-:W-:Y:S02]  /*10e0*/  PRMT R26, R26, 0x9910, RZ ;  /* 0x000099101a1a7816 */ /* 0x000fe400000000ff */
[----:B------:R-:W-:-:S02]  /*10f0*/  LOP3.LUT R28, R34, 0xffff, RZ, 0xc0, !PT ;  /* 0x0000ffff221c7812 */ /* 0x000fc400078ec0ff */
[----:B------:R-:W-:Y:S01]  /*1100*/  PRMT R30, R27, 0x9910, RZ ;  /* 0x000099101b1e7816 */ /* 0x000fe200000000ff */
[----:B------:R-:W-:Y:S01]  /*1110*/  IMAD R26, R26, 0x3f, RZ ;  /* 0x0000003f1a1a7824 */ /* 0x000fe200078e02ff */
[----:B------:R-:W-:Y:S02]  /*1120*/  LEA.HI R32, R39, R32, RZ, 0x1f ;  /* 0x0000002027207211 */ /* 0x000fe400078ff8ff */
[----:B------:R-:W-:Y:S02]  /*1130*/  SHF.R.U32.HI R27, RZ, 0x2, R33 ;  /* 0x00000002ff1b7819 */ /* 0x000fe40000011621 */
[----:B------:R-:W-:Y:S02]  /*1140*/  IADD3 R8, PT, PT, R8, R29, RZ ;  /* 0x0000001d08087210 */ /* 0x000fe40007ffe0ff */
[----:B------:R-:W-:Y:S02]  /*1150*/  SHF.R.U32.HI R28, RZ, 0x2, R28 ;  /* 0x00000002ff1c7819 */ /* 0x000fe4000001161c */
[----:B------:R-:W-:-:S02]  /*1160*/  LOP3.LUT R29, R32, 0xffff, RZ, 0xc0, !PT ;  /* 0x0000ffff201d7812 */ /* 0x000fc400078ec0ff */
[----:B------:R-:W-:Y:S01]  /*1170*/  PRMT R31, R27, 0x9910, RZ ;  /* 0x000099101b1f7816 */ /* 0x000fe200000000ff */
[----:B------:R-:W-:Y:S01]  /*1180*/  IMAD R27, R30, 0x3f, RZ ;  /* 0x0000003f1e1b7824 */ /* 0x000fe200078e02ff */
[----:B------:R-:W-:Y:S02]  /*1190*/  PRMT R32, R28, 0x9910, RZ ;  /* 0x000099101c207816 */ /* 0x000fe400000000ff */
[----:B------:R-:W-:Y:S02]  /*11a0*/  SHF.R.U32.HI R29, RZ, 0x2, R29 ;  /* 0x00000002ff1d7819 */ /* 0x000fe4000001161d */
[----:B------:R-:W-:Y:S02]  /*11b0*/  IADD3 R28, PT, PT, RZ, -R26, RZ ;  /* 0x8000001aff1c7210 */ /* 0x000fe40007ffe0ff */
[----:B------:R-:W-:Y:S02]  /*11c0*/  MOV R26, R31 ;  /* 0x0000001f001a7202 */ /* 0x000fe40000000f00 */
[----:B------:R-:W-:-:S02]  /*11d0*/  IADD3 R30, PT, PT, RZ, -R27, RZ ;  /* 0x8000001bff1e7210 */ /* 0x000fc40007ffe0ff */
[----:B------:R-:W-:Y:S01]  /*11e0*/  PRMT R31, R29, 0x9910, RZ ;  /* 0x000099101d1f7816 */ /* 0x000fe200000000ff */
[----:B------:R-:W-:Y:S01]  /*11f0*/  IMAD.MOV.U32 R29, RZ, RZ, R32 ;  /* 0x000000ffff1d7224 */ /* 0x000fe200078e0020 */
[----:B------:R-:W-:Y:S01]  /*1200*/  PRMT R27, R28, 0x7710, RZ ;  /* 0x000077101c1b7816 */ /* 0x000fe200000000ff */
[----:B------:R-:W-:Y:S01]  /*1210*/  IMAD R26, R26, 0x7, RZ ;  /* 0x000000071a1a7824 */ /* 0x000fe200078e02ff */
[----:B------:R-:W-:Y:S02]  /*1220*/  PRMT R28, R30, 0x7710, RZ ;  /* 0x000077101e1c7816 */ /* 0x000fe400000000ff */
[----:B------:R-:W-:Y:S01]  /*1230*/  IADD3 R48, PT, PT, R48, R27, RZ ;  /* 0x0000001b30307210 */ /* 0x000fe20007ffe0ff */
[----:B------:R-:W-:Y:S01]  /*1240*/  IMAD R27, R29, 0x7, RZ ;  /* 0x000000071d1b7824 */ /* 0x000fe200078e02ff */
[----:B------:R-:W-:Y:S02]  /*1250*/  MOV R30, R31 ;  /* 0x0000001f001e7202 */ /* 0x000fe40000000f00 */
[----:B------:R-:W-:-:S02]  /*1260*/  IADD3 R47, PT, PT, R47, R28, RZ ;  /* 0x0000001c2f2f7210 */ /* 0x000fc40007ffe0ff */
[----:B------:R-:W-:Y:S01]  /*1270*/  IADD3 R28, PT, PT, RZ, -R26, RZ ;  /* 0x8000001aff1c7210 */ /* 0x000fe20007ffe0ff */
[----:B------:R-:W-:Y:S01]  /*1280*/  IMAD R29, R30, 0x7, RZ ;  /* 0x000000071e1d7824 */ /* 0x000fe200078e02ff */
[----:B------:R-:W-:Y:S01]  /*1290*/  IADD3 R27, PT, PT, RZ, -R27, RZ ;  /* 0x8000001bff1b7210 */ /* 0x000fe20007ffe0ff */
[----:B------:R-:W-:Y:S01]  /*12a0*/  IMAD.HI.U32 R26, R23, 0x24924925, RZ ;  /* 0x24924925171a7827 */ /* 0x000fe200078e00ff */
[----:B------:R-:W-:Y:S02]  /*12b0*/  PRMT R30, R28, 0x7710, RZ ;  /* 0x000077101c1e7816 */ /* 0x000fe400000000ff */
[----:B------:R-:W-:Y:S01]  /*12c0*/  PRMT R32, R27, 0x7710, RZ ;  /* 0x000077101b207816 */ /* 0x000fe200000000ff */
[----:B------:R-:W-:Y:S01]  /*12d0*/  IMAD.HI.U32 R28, R25, 0x24924925, RZ ;  /* 0x24924925191c7827 */ /* 0x000fe200078e00ff */
[----:B------:R-:W-:Y:S02]  /*12e0*/  IADD3 R27, PT, PT, R23, R30, RZ ;  /* 0x0000001e171b7210 */ /* 0x000fe40007ffe0ff */
[----:B------:R-:W-:Y:S01]  /*12f0*/  IADD3 R29, PT, PT, RZ, -R29, RZ ;  /* 0x8000001dff1d7210 */ /* 0x000fe20007ffe0ff */
[----:B------:R-:W-:Y:S01]  /*1300*/  VIADD R30, R50, 0xfffffff9 ;  /* 0xfffffff9321e7836 */ /* 0x000fe20000000000 */
[----:B------:R-:W-:Y:S01]  /*1310*/  LOP3.LUT R31, R8, 0xffff, RZ, 0xc0, !PT ;  /* 0x0000ffff081f7812 */ /* 0x000fe200078ec0ff */
[----:B------:R-:W-:Y:S01]  /*1320*/  IMAD R26, R26, -0x7, R23 ;  /* 0xfffffff91a1a7824 */ /* 0x000fe200078e0217 */
[----:B------:R-:W-:Y:S01]  /*1330*/  PRMT R29, R29, 0x7710, RZ ;  /* 0x000077101d1d7816 */ /* 0x000fe200000000ff */
[----:B------:R-:W-:Y:S01]  /*1340*/  IMAD R23, R28, -0x7, R25 ;  /* 0xfffffff91c177824 */ /* 0x000fe200078e0219 */
[----:B------:R-:W-:Y:S01]  /*1350*/  IADD3 R28, PT, PT, R25, R32, RZ ;  /* 0x00000020191c7210 */ /* 0x000fe20007ffe0ff */
[----:B------:R-:W-:Y:S01]  /*1360*/  IMAD.HI.U32 R25, R24, 0x24924925, RZ ;  /* 0x2492492518197827 */ /* 0x000fe200078e00ff */
[----:B------:R-:W-:-:S02]  /*1370*/  LOP3.LUT R30, R30, 0xffff, RZ, 0xc0, !PT ;  /* 0x0000ffff1e1e7812 */ /* 0x000fc400078ec0ff */
[----:B------:R-:W-:Y:S01]  /*1380*/  ISETP.GE.U32.AND P3, PT, R31, 0x6, PT ;  /* 0x000000061f00780c */ /* 0x000fe20003f66070 */
[----:B------:R-:W-:Y:S01]  /*1390*/  IMAD R25, R25, -0x7, R24 ;  /* 0xfffffff919197824 */ /* 0x000fe200078e0218 */
[----:B------:R-:W-:Y:S02]  /*13a0*/  IADD3 R22, PT, PT, R22, R35, RZ ;  /* 0x0000002316167210 */ /* 0x000fe40007ffe0ff */
[----:B------:R-:W-:Y:S02]  /*13b0*/  IADD3 R29, PT, PT, R24, R29, RZ ;  /* 0x0000001d181d7210 */ /* 0x000fe40007ffe0ff */
[----:B------:R-:W-:Y:S02]  /*13c0*/  ISETP.LT.U32.AND P3, PT, R30, 0x31, !P3 ;  /* 0x000000311e00780c */ /* 0x000fe40005f61070 */
[----:B------:R-:W-:Y:S02]  /*13d0*/  IADD3 R24, PT, PT, R48, -0x7, RZ ;  /* 0xfffffff930187810 */ /* 0x000fe40007ffe0ff */
[----:B------:R-:W-:-:S02]  /*13e0*/  LOP3.LUT R31, R22, 0xffff, RZ, 0xc0, !PT ;  /* 0x0000ffff161f7812 */ /* 0x000fc400078ec0ff */
[----:B------:R-:W-:Y:S02]  /*13f0*/  P2R R68, PR, RZ, 0x8 ;  /* 0x00000008ff447803 */ /* 0x000fe40000000000 */
[----:B------:R-:W-:Y:S02]  /*1400*/  LOP3.LUT R24, R24, 0xffff, RZ, 0xc0, !PT ;  /* 0x0000ffff18187812 */ /* 0x000fe400078ec0ff */
[----:B------:R-:W-:Y:S02]  /*1410*/  ISETP.GE.U32.AND P3, PT, R31, 0x6, PT ;  /* 0x000000061f00780c */ /* 0x000fe40003f66070 */
[----:B------:R-:W-:Y:S02]  /*1420*/  LOP3.LUT R32, R27, 0xffff, RZ, 0xc0, !PT ;  /* 0x0000ffff1b207812 */ /* 0x000fe400078ec0ff */
[----:B------:R-:W-:Y:S02]  /*1430*/  IADD3 R30, PT, PT, R47, -0x7, RZ ;  /* 0xfffffff92f1e7810 */ /* 0x000fe40007ffe0ff */
[----:B------:R-:W-:-:S02]  /*1440*/  ISETP.LT.U32.AND P4, PT, R24, 0x31, !P3 ;  /* 0x000000311800780c */ /* 0x000fc40005f81070 */
[----:B------:R-:W-:Y:S02]  /*1450*/  LOP3.LUT R30, R30, 0xffff, RZ, 0xc0, !PT ;  /* 0x0000ffff1e1e7812 */ /* 0x000fe400078ec0ff */
[----:B------:R-:W-:Y:S02]  /*1460*/  ISETP.GE.U32.AND P3, PT, R32, 0x6, PT ;  /* 0x000000062000780c */ /* 0x000fe40003f66070 */
[----:B------:R-:W-:Y:S02]  /*1470*/  LOP3.LUT R24, R6, 0xffff, RZ, 0xc0, !PT ;  /* 0x0000ffff06187812 */ /* 0x000fe400078ec0ff */
[----:B------:R-:W-:Y:S02]  /*1480*/  ISETP.LT.U32.AND P3, PT, R30, 0x31, !P3 ;  /* 0x000000311e00780c */ /* 0x000fe40005f61070 */
[----:B------:R-:W-:Y:S02]  /*1490*/  LOP3.LUT R30, R28, 0xffff, RZ, 0xc0, !PT ;  /* 0x0000ffff1c1e7812 */ /* 0x000fe400078ec0ff */
[----:B------:R-:W-:-:S02]  /*14a0*/  P2R R66, PR, RZ, 0x8 ;  /* 0x00000008ff427803 */ /* 0x000fc40000000000 */
[----:B------:R-:W-:Y:S02]  /*14b0*/  ISETP.GE.U32.AND P3, PT, R30, 0x6, PT ;  /* 0x000000061e00780c */ /* 0x000fe40003f66070 */
[----:B------:R-:W-:Y:S02]  /*14c0*/  LOP3.LUT R31, R29, 0xffff, RZ, 0xc0, !PT ;  /* 0x0000ffff1d1f7812 */ /* 0x000fe400078ec0ff */
[----:B------:R-:W-:Y:S02]  /*14d0*/  ISETP.LT.U32.AND P3, PT, R24, 0x31, !P3 ;  /* 0x000000311800780c */ /* 0x000fe40005f61070 */
[----:B------:R-:W-:Y:S02]  /*14e0*/  LOP3.LUT R30, R7, 0xffff, RZ, 0xc0, !PT ;  /* 0x0000ffff071e7812 */ /* 0x000fe400078ec0ff */
[----:B------:R-:W-:Y:S02]  /*14f0*/  P2R R65, PR, RZ, 0x8 ;  /* 0x00000008ff417803 */ /* 0x000fe40000000000 */
[----:B------:R-:W-:-:S02]  /*1500*/  ISETP.GE.U32.AND P3, PT, R31, 0x6, PT ;  /* 0x000000061f00780c */ /* 0x000fc40003f66070 */
[----:B------:R-:W-:Y:S02]  /*1510*/  LOP3.LUT R24, R50, 0xffff, RZ, 0xc0, !PT ;  /* 0x0000ffff32187812 */ /* 0x000fe400078ec0ff */
[----:B------:R-:W-:Y:S02]  /*1520*/  ISETP.LT.U32.AND P3, PT, R30, 0x31, !P3 ;  /* 0x000000311e00780c */ /* 0x000fe40005f61070 */
[----:B------:R-:W-:Y:S02]  /*1530*/  IADD3 R24, PT, PT, R24, -0x38, RZ ;  /* 0xffffffc818187810 */ /* 0x000fe40007ffe0ff */
[----:B------:R-:W-:Y:S02]  /*1540*/  P2R R64, PR, RZ, 0x8 ;  /* 0x00000008ff407803 */ /* 0x000fe40000000000 */
[----:B------:R-:W-:Y:S02]  /*1550*/  PRMT R8, R8, 0x9910, RZ ;  /* 0x0000991008087816 */ /* 0x000fe400000000ff */
[----:B------:R-:W-:-:S02]  /*1560*/  PRMT R30, R22, 0x9910, RZ ;  /* 0x00009910161e7816 */ /* 0x000fc400000000ff */
[----:B------:R-:W-:Y:S02]  /*1570*/  ISETP.GE.U32.AND P3, PT, R24, -0x31, PT ;  /* 0xffffffcf1800780c */ /* 0x000fe40003f66070 */
[----:B------:R-:W-:Y:S02]  /*1580*/  LOP3.LUT R22, R48, 0xffff, RZ, 0xc0, !PT ;  /* 0x0000ffff30167812 */ /* 0x000fe400078ec0ff */
[----:B------:R-:W-:Y:S02]  /*1590*/  ISETP.EQ.OR P3, PT, R8, RZ, !P3 ;  /* 0x000000ff0800720c */ /* 0x000fe40005f62670 */
[----:B------:R-:W-:Y:S02]  /*15a0*/  IADD3 R31, PT, PT, R22, -0x38, RZ ;  /* 0xffffffc8161f7810 */ /* 0x000fe40007ffe0ff */
[----:B------:R-:W-:Y:S02]  /*15b0*/  LOP3.LUT R24, R47, 0xffff, RZ, 0xc0, !PT ;  /* 0x0000ffff2f187812 */ /* 0x000fe400078ec0ff */
[----:B------:R-:W-:-:S02]  /*15c0*/  P2R R76, PR, RZ, 0x8 ;  /* 0x00000008ff4c7803 */ /* 0x000fc40000000000 */
[----:B------:R-:W-:Y:S01]  /*15d0*/  MOV R8, R30 ;  /* 0x0000001e00087202 */ /* 0x000fe20000000f00 */
[----:B------:R-:W-:Y:S01]  /*15e0*/  VIADD R30, R24, 0xffffffc8 ;  /* 0xffffffc8181e7836 */ /* 0x000fe20000000000 */
[----:B------:R-:W-:Y:S01]  /*15f0*/  ISETP.GE.U32.AND P3, PT, R31, -0x31, PT ;  /* 0xffffffcf1f00780c */ /* 0x000fe20003f66070 */
[----:B------:R-:W-:Y:S01]  /*1600*/  IMAD R31, R11, 0x31, R10 ;  /* 0x000000310b1f7824 */ /* 0x000fe200078e020a */
[----:B------:R-:W-:Y:S02]  /*1610*/  PRMT R27, R27, 0x9910, RZ ;  /* 0x000099101b1b7816 */ /* 0x000fe400000000ff */
[----:B------:R-:W-:Y:S02]  /*1620*/  ISETP.EQ.OR P3, PT, R8, RZ, !P3 ;  /* 0x000000ff0800720c */ /* 0x000fe40005f62670 */
[----:B------:R-:W-:Y:S02]  /*1630*/  MOV R8, R27 ;  /* 0x0000001b00087202 */ /* 0x000fe40000000f00 */
[----:B------:R-:W-:-:S02]  /*1640*/  P2R R75, PR, RZ, 0x8 ;  /* 0x00000008ff4b7803 */ /* 0x000fc40000000000 */
[----:B------:R-:W-:Y:S02]  /*1650*/  ISETP.GE.U32.AND P3, PT, R30, -0x31, PT ;  /* 0xffffffcf1e00780c */ /* 0x000fe40003f66070 */
[----:B------:R-:W-:Y:S02]  /*1660*/  PRMT R28, R28, 0x9910, RZ ;  /* 0x000099101c1c7816 */ /* 0x000fe400000000ff */
[----:B------:R-:W-:Y:S02]  /*1670*/  ISETP.EQ.OR P3, PT, R8, RZ, !P3 ;  /* 0x000000ff0800720c */ /* 0x000fe40005f62670 */
[C---:B------:R-:W-:Y:S01]  /*1680*/  IADD3 R27, PT, PT, R14.reuse, -0x38, RZ ;  /* 0xffffffc80e1b7810 */ /* 0x040fe20007ffe0ff */
[----:B------:R-:W-:Y:S01]  /*1690*/  IMAD.IADD R14, R14, 0x1, R31 ;  /* 0x000000010e0e7824 */ /* 0x000fe200078e021f */
[----:B------:R-:W-:Y:S02]  /*16a0*/  P2R R74, PR, RZ, 0x8 ;  /* 0x00000008ff4a7803 */ /* 0x000fe40000000000 */
[----:B------:R-:W-:-:S02]  /*16b0*/  MOV R8, R28 ;  /* 0x0000001c00087202 */ /* 0x000fc40000000f00 */
[----:B------:R-:W-:Y:S01]  /*16c0*/  ISETP.GE.U32.AND P3, PT, R27, -0x31, PT ;  /* 0xffffffcf1b00780c */ /* 0x000fe20003f66070 */
[--C-:B------:R-:W-:Y:S01]  /*16d0*/  IMAD R27, R51, 0x31, R10.reuse ;  /* 0x00000031331b7824 */ /* 0x100fe200078e020a */
[----:B------:R-:W-:Y:S02]  /*16e0*/  PRMT R29, R29, 0x9910, RZ ;  /* 0x000099101d1d7816 */ /* 0x000fe400000000ff */
[----:B------:R-:W-:Y:S02]  /*16f0*/  ISETP.EQ.OR P3, PT, R8, RZ, !P3 ;  /* 0x000000ff0800720c */ /* 0x000fe40005f62670 */
[----:B------:R-:W-:Y:S02]  /*1700*/  IADD3 R28, PT, PT, R15, -0x38, RZ ;  /* 0xffffffc80f1c7810 */ /* 0x000fe40007ffe0ff */
[----:B------:R-:W-:Y:S02]  /*1710*/  P2R R73, PR, RZ, 0x8 ;  /* 0x00000008ff497803 */ /* 0x000fe40000000000 */
[----:B------:R-:W-:Y:S01]  /*1720*/  MOV R8, R29 ;  /* 0x0000001d00087202 */ /* 0x000fe20000000f00 */
[--C-:B------:R-:W-:Y:S01]  /*1730*/  IMAD R29, R49, 0x31, R10.reuse ;  /* 0x00000031311d7824 */ /* 0x100fe200078e020a */
[----:B------:R-:W-:Y:S01]  /*1740*/  ISETP.GE.U32.AND P3, PT, R28, -0x31, PT ;  /* 0xffffffcf1c00780c */ /* 0x000fe20003f66070 */
[----:B------:R-:W-:Y:S01]  /*1750*/  IMAD R28, R9, 0x31, R10 ;  /* 0x00000031091c7824 */ /* 0x000fe200078e020a */
[----:B------:R-:W-:-:S02]  /*1760*/  IADD3 R30, PT, PT, R18, -0x38, RZ ;  /* 0xffffffc8121e7810 */ /* 0x000fc40007ffe0ff */
[----:B------:R-:W-:Y:S02]  /*1770*/  ISETP.EQ.OR P3, PT, R8, RZ, !P3 ;  /* 0x000000ff0800720c */ /* 0x000fe40005f62670 */
[----:B------:R-:W-:Y:S01]  /*1780*/  P2R R67, PR, RZ, 0x10 ;  /* 0x00000010ff437803 */ /* 0x000fe20000000000 */
[----:B------:R-:W0:Y:S01]  /*1790*/  S2R R8, SR_CTAID.Z ;  /* 0x0000000000087919 */ /* 0x000e220000002700 */
[----:B------:R-:W-:Y:S02]  /*17a0*/  P2R R72, PR, RZ, 0x8 ;  /* 0x00000008ff487803 */ /* 0x000fe40000000000 */
[----:B------:R-:W-:Y:S02]  /*17b0*/  ISETP.GE.U32.AND P3, PT, R30, -0x31, PT ;  /* 0xffffffcf1e00780c */ /* 0x000fe40003f66070 */
[----:B------:R-:W-:Y:S02]  /*17c0*/  IADD3 R18, PT, PT, R18, -0x7, RZ ;  /* 0xfffffff912127810 */ /* 0x000fe40007ffe0ff */
[----:B------:R-:W-:-:S02]  /*17d0*/  ISETP.EQ.OR P4, PT, R26, RZ, !P3 ;  /* 0x000000ff1a00720c */ /* 0x000fc40005f82670 */
[----:B------:R-:W-:Y:S02]  /*17e0*/  ISETP.GE.U32.AND P3, PT, R26, 0x6, PT ;  /* 0x000000061a00780c */ /* 0x000fe40003f66070 */
[C---:B------:R-:W-:Y:S01]  /*17f0*/  IADD3 R32, PT, PT, R17.reuse, -0x38, RZ ;  /* 0xffffffc811207810 */ /* 0x040fe20007ffe0ff */
[----:B------:R-:W-:Y:S01]  /*1800*/  VIADD R17, R17, 0xfffffff9 ;  /* 0xfffffff911117836 */ /* 0x000fe20000000000 */
[----:B------:R-:W-:Y:S02]  /*1810*/  ISETP.LT.U32.AND P5, PT, R18, 0x31, !P3 ;  /* 0x000000311200780c */ /* 0x000fe40005fa1070 */
[----:B------:R-:W-:Y:S02]  /*1820*/  ISETP.GE.U32.AND P3, PT, R32, -0x31, PT ;  /* 0xffffffcf2000780c */ /* 0x000fe40003f66070 */
[----:B------:R-:W-:Y:S02]  /*1830*/  P2R R81, PR, RZ, 0x10 ;  /* 0x00000010ff517803 */ /* 0x000fe40000000000 */
[----:B------:R-:W-:-:S02]  /*1840*/  ISETP.EQ.OR P4, PT, R23, RZ, !P3 ;  /* 0x000000ff1700720c */ /* 0x000fc40005f82670 */
[----:B------:R-:W-:Y:S02]  /*1850*/  ISETP.GE.U32.AND P3, PT, R23, 0x6, PT ;  /* 0x000000061700780c */ /* 0x000fe40003f66070 */
[----:B------:R-:W-:Y:S02]  /*1860*/  IADD3 R33, PT, PT, R16, -0x38, RZ ;  /* 0xffffffc810217810 */ /* 0x000fe40007ffe0ff */
[----:B------:R-:W-:Y:S02]  /*1870*/  P2R R70, PR, RZ, 0x20 ;  /* 0x00000020ff467803 */ /* 0x000fe40000000000 */
[----:B------:R-:W-:Y:S02]  /*1880*/  ISETP.LT.U32.AND P5, PT, R17, 0x31, !P3 ;  /* 0x000000311100780c */ /* 0x000fe40005fa1070 */
[----:B------:R-:W-:Y:S02]  /*1890*/  ISETP.GE.U32.AND P3, PT, R33, -0x31, PT ;  /* 0xffffffcf2100780c */ /* 0x000fe40003f66070 */
[----:B------:R-:W-:-:S02]  /*18a0*/  P2R R80, PR, RZ, 0x10 ;  /* 0x00000010ff507803 */ /* 0x000fc40000000000 */
[----:B------:R-:W-:Y:S02]  /*18b0*/  IADD3 R9, PT, PT, R16, -0x7, RZ ;  /* 0xfffffff910097810 */ /* 0x000fe40007ffe0ff */
[----:B------:R-:W-:Y:S02]  /*18c0*/  ISETP.EQ.OR P4, PT, R25, RZ, !P3 ;  /* 0x000000ff1900720c */ /* 0x000fe40005f82670 */
[----:B------:R-:W-:Y:S02]  /*18d0*/  IADD3 R16, PT, PT, R20, -0x38, RZ ;  /* 0xffffffc814107810 */ /* 0x000fe40007ffe0ff */
[----:B------:R-:W-:Y:S02]  /*18e0*/  P2R R79, PR, RZ, 0x10 ;  /* 0x00000010ff4f7803 */ /* 0x000fe40000000000 */
[----:B------:R-:W-:Y:S02]  /*18f0*/  ISETP.GE.U32.AND P4, PT, R16, -0x31, PT ;  /* 0xffffffcf1000780c */ /* 0x000fe40003f86070 */
[----:B------:R-:W-:-:S02]  /*1900*/  P2R R69, PR, RZ, 0x20 ;  /* 0x00000020ff457803 */ /* 0x000fc40000000000 */
[----:B------:R-:W-:Y:S02]  /*1910*/  IADD3 R10, PT, PT, R20, -0x7, RZ ;  /* 0xfffffff9140a7810 */ /* 0x000fe40007ffe0ff */
[----:B------:R-:W-:Y:S02]  /*1920*/  ISETP.EQ.OR P5, PT, R12, RZ, !P4 ;  /* 0x000000ff0c00720c */ /* 0x000fe400067a2670 */
[C---:B------:R-:W-:Y:S02]  /*1930*/  IADD3 R20, PT, PT, R21.reuse, -0x38, RZ ;  /* 0xffffffc815147810 */ /* 0x040fe40007ffe0ff */
[----:B------:R-:W-:Y:S02]  /*1940*/  P2R R78, PR, RZ, 0x20 ;  /* 0x00000020ff4e7803 */ /* 0x000fe40000000000 */
[----:B------:R-:W-:Y:S02]  /*1950*/  ISETP.GE.U32.AND P5, PT, R20, -0x31, PT ;  /* 0xffffffcf1400780c */ /* 0x000fe40003fa6070 */
[----:B------:R-:W-:-:S02]  /*1960*/  IADD3 R11, PT, PT, R21, -0x7, RZ ;  /* 0xfffffff9150b7810 */ /* 0x000fc40007ffe0ff */
[----:B------:R-:W-:Y:S02]  /*1970*/  ISETP.EQ.OR P6, PT, R13, RZ, !P5 ;  /* 0x000000ff0d00720c */ /* 0x000fe40006fc2670 */
[----:B------:R-:W-:Y:S02]  /*1980*/  ISETP.GE.U32.AND P3, PT, R25, 0x6, PT ;  /* 0x000000061900780c */ /* 0x000fe40003f66070 */
[----:B------:R-:W-:Y:S02]  /*1990*/  ISETP.GE.U32.AND P4, PT, R12, 0x6, PT ;  /* 0x000000060c00780c */ /* 0x000fe40003f86070 */
[----:B------:R-:W-:Y:S02]  /*19a0*/  ISETP.GE.U32.AND P5, PT, R13, 0x6, PT ;  /* 0x000000060d00780c */ /* 0x000fe40003fa6070 */
[----:B------:R-:W-:Y:S02]  /*19b0*/  ISETP.LT.U32.AND P3, PT, R9, 0x31, !P3 ;  /* 0x000000310900780c */ /* 0x000fe40005f61070 */
[----:B------:R-:W-:-:S02]  /*19c0*/  ISETP.LT.U32.AND P4, PT, R10, 0x31, !P4 ;  /* 0x000000310a00780c */ /* 0x000fc40006781070 */
[----:B------:R-:W-:Y:S02]  /*19d0*/  ISETP.LT.U32.AND P5, PT, R11, 0x31, !P5 ;  /* 0x000000310b00780c */ /* 0x000fe40006fa1070 */
[----:B------:R-:W-:Y:S02]  /*19e0*/  P2R R77, PR, RZ, 0x40 ;  /* 0x00000040ff4d7803 */ /* 0x000fe40000000000 */
[----:B------:R-:W-:Y:S02]  /*19f0*/  IADD3 R12, PT, PT, R22, R27, RZ ;  /* 0x0000001b160c7210 */ /* 0x000fe40007ffe0ff */
[----:B------:R-:W-:Y:S02]  /*1a00*/  IADD3 R13, PT, PT, R24, R29, RZ ;  /* 0x0000001d180d7210 */ /* 0x000fe40007ffe0ff */
[----:B------:R-:W-:Y:S02]  /*1a10*/  IADD3 R15, PT, PT, R15, R28, RZ ;  /* 0x0000001c0f0f7210 */ /* 0x000fe40007ffe0ff */
[----:B01-3--:R-:W-:-:S07]  /*1a20*/  MOV R16, RZ ;  /* 0x000000ff00107202 */ /* 0x00bfce0000000f00 */
.L_x_60:
[----:B------:R-:W0:Y:S01]  /*1a30*/  S2R R34, SR_TID.X ;  /* 0x0000000000227919 */ /* 0x000e220000002100 */
[----:B------:R-:W-:Y:S01]  /*1a40*/  P2R R42, PR, RZ, 0x10 ;  /* 0x00000010ff2a7803 */ /* 0x000fe20000000000 */
[----:B------:R-:W1:Y:S01]  /*1a50*/  @!P0 LDC.64 R30, c[0x0][0x380] ;  /* 0x0000e000ff1e8b82 */ /* 0x000e620000000a00 */
[----:B------:R-:W-:Y:S01]  /*1a60*/  ISETP.NE.AND P4, PT, R81, RZ, PT ;  /* 0x000000ff5100720c */ /* 0x000fe20003f85270 */
[----:B------:R-:W2:Y:S01]  /*1a70*/  S2R R32, SR_TID.Y ;  /* 0x0000000000207919 */ /* 0x000ea20000002200 */
[----:B------:R-:W-:Y:S02]  /*1a80*/  ISETP.NE.AND P6, PT, R80, RZ, PT ;  /* 0x000000ff5000720c */ /* 0x000fe40003fc5270 */
[----:B------:R-:W-:Y:S01]  /*1a90*/  P2R R39, PR, RZ, 0x8 ;  /* 0x00000008ff277803 */ /* 0x000fe20000000000 */
[----:B------:R-:W3:Y:S01]  /*1aa0*/  S2R R33, SR_TID.Z ;  /* 0x0000000000217919 */ /* 0x000ee20000002300 */
[----:B------:R-:W-:Y:S02]  /*1ab0*/  ISETP.NE.AND P3, PT, R79, RZ, PT ;  /* 0x000000ff4f00720c */ /* 0x000fe40003f65270 */
[----:B------:R-:W-:-:S02]  /*1ac0*/  P2R R40, PR, RZ, 0x4 ;  /* 0x00000004ff287803 */ /* 0x000fc40000000000 */
[----:B------:R-:W-:Y:S02]  /*1ad0*/  P2R R41, PR, RZ, 0x2 ;  /* 0x00000002ff297803 */ /* 0x000fe40000000000 */
[----:B------:R-:W-:Y:S01]  /*1ae0*/  ISETP.NE.AND P2, PT, R78, RZ, PT ;  /* 0x000000ff4e00720c */ /* 0x000fe20003f45270 */
[----:B------:R-:W4:Y:S01]  /*1af0*/  @!P4 LDC.64 R28, c[0x0][0x380] ;  /* 0x0000e000ff1ccb82 */ /* 0x000f220000000a00 */
[----:B------:R-:W-:Y:S01]  /*1b00*/  ISETP.NE.AND P1, PT, R77, RZ, PT ;  /* 0x000000ff4d00720c */ /* 0x000fe20003f25270 */
[C---:B------:R-:W-:Y:S02]  /*1b10*/  @!P4 IMAD R35, R16.reuse, 0x620, R63 ;  /* 0x000006201023c824 */ /* 0x040fe400078e023f */
[----:B------:R-:W-:-:S04]  /*1b20*/  @!P6 IMAD R37, R16, 0x620, R61 ;  /* 0x000006201025e824 */ /* 0x000fc800078e023d */
[----:B------:R-:W5:Y:S01]  /*1b30*/  @!P6 LDC.64 R26, c[0x0][0x380] ;  /* 0x0000e000ff1aeb82 */ /* 0x000f620000000a00 */
[----:B0-----:R-:W-:-:S07]  /*1b40*/  IMAD R21, R34, 0xb, RZ ;  /* 0x0000000b22157824 */ /* 0x001fce00078e02ff */
[----:B------:R-:W0:Y:S01]  /*1b50*/  @!P3 LDC.64 R24, c[0x0][0x380] ;  /* 0x0000e000ff18bb82 */ /* 0x000e220000000a00 */
[----:B--2---:R-:W-:-:S04]  /*1b60*/  IMAD R36, R32, 0x48, R21 ;  /* 0x0000004820247824 */ /* 0x004fc800078e0215 */
[----:B------:R-:W-:-:S03]  /*1b70*/  IMAD.HI.U32 R83, R36, 0x4104105, RZ ;  /* 0x0410410524537827 */ /* 0x000fc600078e00ff */
[----:B------:R-:W2:Y:S01]  /*1b80*/  @!P2 LDC.64 R22, c[0x0][0x380] ;  /* 0x0000e000ff16ab82 */ /* 0x000ea20000000a00 */
[----:B------:R-:W-:Y:S02]  /*1b90*/  IMAD R36, R83, -0x3f, R36 ;  /* 0xffffffc153247824 */ /* 0x000fe400078e0224 */
[----:B----4-:R-:W-:Y:S01]  /*1ba0*/  @!P4 IMAD.WIDE R28, R35, 0x4, R28 ;  /* 0x00000004231cc825 */ /* 0x010fe200078e021c */
[----:B------:R-:W-:-:S04]  /*1bb0*/  MOV R35, RZ ;  /* 0x000000ff00237202 */ /* 0x000fc80000000f00 */
[----:B------:R-:W4:Y:S01]  /*1bc0*/  @!P1 LDC.64 R20, c[0x0][0x380] ;  /* 0x0000e000ff149b82 */ /* 0x000f220000000a00 */
[----:B---3--:R-:W-:Y:S02]  /*1bd0*/  @!P0 IMAD R38, R33, 0x188, R36 ;  /* 0x0000018821268824 */ /* 0x008fe400078e0224 */
[----:B-----5:R-:W-:Y:S01]  /*1be0*/  @!P6 IMAD.WIDE R26, R37, 0x4, R26 ;  /* 0x00000004251ae825 */ /* 0x020fe200078e021a */
[----:B------:R-:W-:-:S03]  /*1bf0*/  MOV R37, RZ ;  /* 0x000000ff00257202 */ /* 0x000fc60000000f00 */
[----:B------:R-:W-:Y:S01]  /*1c00*/  @!P0 IMAD R83, R83, 0x31, R38 ;  /* 0x0000003153538824 */ /* 0x000fe200078e0226 */
[----:B------:R3:W5:Y:S01]  /*1c10*/  @!P6 LDG.E.CONSTANT R35, desc[UR4][R26.64] ;  /* 0x000000041a23e981 */ /* 0x000762000c1e9900 */
[C---:B------:R-:W-:Y:S02]  /*1c20*/  @!P3 IMAD R85, R16.reuse, 0x620, R59 ;  /* 0x000006201055b824 */ /* 0x040fe400078e023b */
[C---:B------:R-:W-:Y:S01]  /*1c30*/  @!P0 IMAD R83, R16.reuse, 0x620, R83 ;  /* 0x0000062010538824 */ /* 0x040fe200078e0253 */
[----:B------:R1:W5:Y:S01]  /*1c40*/  @!P4 LDG.E.CONSTANT R37, desc[UR4][R28.64] ;  /* 0x000000041c25c981 */ /* 0x000362000c1e9900 */
[C---:B------:R-:W-:Y:S02]  /*1c50*/  @!P2 IMAD R87, R16.reuse, 0x620, R57 ;  /* 0x000006201057a824 */ /* 0x040fe400078e0239 */
[----:B------:R-:W-:Y:S01]  /*1c60*/  @!P1 IMAD R89, R16, 0x620, R55 ;  /* 0x0000062010599824 */ /* 0x000fe200078e0237 */
[----:B------:R-:W-:Y:S01]  /*1c70*/  BAR.SYNC.DEFER_BLOCKING 0x0 ;  /* 0x0000000000007b1d */ /* 0x000fe20000010000 */
[----:B0-----:R-:W-:Y:S01]  /*1c80*/  @!P3 IMAD.WIDE R24, R85, 0x4, R24 ;  /* 0x000000045518b825 */ /* 0x001fe200078e0218 */
[----:B------:R-:W-:-:S03]  /*1c90*/  MOV R85, RZ ;  /* 0x000000ff00557202 */ /* 0x000fc60000000f00 */
[----:B---3--:R-:W-:Y:S01]  /*1ca0*/  IMAD.MOV.U32 R27, RZ, RZ, RZ ;  /* 0x000000ffff1b7224 */ /* 0x008fe200078e00ff */
[----:B-1----:R-:W-:Y:S01]  /*1cb0*/  MOV R29, RZ ;  /* 0x000000ff001d7202 */ /* 0x002fe20000000f00 */
[----:B------:R-:W-:Y:S01]  /*1cc0*/  @!P0 IMAD.WIDE.U32 R30, R83, 0x4, R30 ;  /* 0x00000004531e8825 */ /* 0x000fe200078e001e */
[----:B------:R-:W-:Y:S02]  /*1cd0*/  MOV R83, RZ ;  /* 0x000000ff00537202 */ /* 0x000fe40000000f00 */
[----:B------:R-:W-:Y:S01]  /*1ce0*/  ISETP.NE.AND P6, PT, R62, RZ, PT ;  /* 0x000000ff3e00720c */ /* 0x000fe20003fc5270 */
[----:B--2---:R-:W-:Y:S01]  /*1cf0*/  @!P2 IMAD.WIDE R22, R87, 0x4, R22 ;  /* 0x000000045716a825 */ /* 0x004fe200078e0216 */
[----:B------:R-:W2:Y:S01]  /*1d00*/  @!P0 LDG.E.CONSTANT R27, desc[UR4][R30.64+-0x20] ;  /* 0xffffe0041e1b8981 */ /* 0x000ea2000c1e9900 */
[----:B------:R-:W-:Y:S01]  /*1d10*/  BSSY.RECONVERGENT B0, `(.L_x_0) ;  /* 0x0000020000007945 */ /* 0x000fe20003800200 */
[----:B------:R-:W-:Y:S01]  /*1d20*/  ISETP.NE.AND P4, PT, R42, RZ, PT ;  /* 0x000000ff2a00720c */ /* 0x000fe20003f85270 */
[----:B----4-:R-:W-:Y:S01]  /*1d30*/  @!P1 IMAD.WIDE R20, R89, 0x4, R20 ;  /* 0x0000000459149825 */ /* 0x010fe200078e0214 */
[----:B------:R-:W3:Y:S04]  /*1d40*/  @!P3 LDG.E.CONSTANT R83, desc[UR4][R24.64] ;  /* 0x000000041853b981 */ /* 0x000ee8000c1e9900 */
[----:B------:R-:W4:Y:S04]  /*1d50*/  @!P2 LDG.E.CONSTANT R29, desc[UR4][R22.64] ;  /* 0x00000004161da981 */ /* 0x000f28000c1e9900 */
[----:B------:R-:W4:Y:S01]  /*1d60*/  @!P1 LDG.E.CONSTANT R85, desc[UR4][R20.64] ;  /* 0x0000000414559981 */ /* 0x000f22000c1e9900 */
[----:B------:R-:W-:-:S02]  /*1d70*/  ISETP.NE.AND P3, PT, R39, RZ, PT ;  /* 0x000000ff2700720c */ /* 0x000fc40003f65270 */
[----:B------:R-:W-:Y:S02]  /*1d80*/  ISETP.NE.AND P2, PT, R40, RZ, PT ;  /* 0x000000ff2800720c */ /* 0x000fe40003f45270 */
[----:B------:R-:W-:Y:S01]  /*1d90*/  ISETP.NE.AND P1, PT, R41, RZ, PT ;  /* 0x000000ff2900720c */ /* 0x000fe20003f25270 */
[----:B-----5:R0:W-:Y:S04]  /*1da0*/  STS [R52+0x8], R35 ;  /* 0x0000082334007388 */ /* 0x0201e80000000800 */
[----:B------:R0:W-:Y:S04]  /*1db0*/  STS [R52+0x4], R37 ;  /* 0x0000042534007388 */ /* 0x0001e80000000800 */
[----:B--2---:R0:W-:Y:S04]  /*1dc0*/  STS [R52], R27 ;  /* 0x0000001b34007388 */ /* 0x0041e80000000800 */
[----:B---3--:R0:W-:Y:S04]  /*1dd0*/  STS [R52+0xc], R83 ;  /* 0x00000c5334007388 */ /* 0x0081e80000000800 */
[----:B----4-:R0:W-:Y:S04]  /*1de0*/  STS [R52+0x10], R29 ;  /* 0x0000101d34007388 */ /* 0x0101e80000000800 */
[----:B------:R0:W-:Y:S01]  /*1df0*/  STS [R52+0x14], R85 ;  /* 0x0000145534007388 */ /* 0x0001e20000000800 */
[----:B------:R-:W-:Y:S05]  /*1e00*/  @P6 BRA `(.L_x_1) ;  /* 0x0000000000406947 */ /* 0x000fea0003800000 */
[----:B------:R-:W-:Y:S01]  /*1e10*/  ISETP.NE.AND P6, PT, R76, RZ, PT ;  /* 0x000000ff4c00720c */ /* 0x000fe20003fc5270 */
[----:B------:R-:W-:Y:S01]  /*1e20*/  BSSY.RECONVERGENT B1, `(.L_x_2) ;  /* 0x000000d000017945 */ /* 0x000fe20003800200 */
[----:B------:R-:W-:-:S11]  /*1e30*/  HFMA2 R21, -RZ, RZ, 0, 0 ;  /* 0x00000000ff157431 */ /* 0x000fd600000001ff */
[----:B------:R-:W-:Y:S05]  /*1e40*/  @P6 BRA `(.L_x_3) ;  /* 0x0000000000286947 */ /* 0x000fea0003800000 */
[----:B------:R-:W-:Y:S01]  /*1e50*/  IMAD R20, R16, 0x620, RZ ;  /* 0x0000062010147824 */ /* 0x000fe200078e02ff */
[----:B------:R-:W-:Y:S01]  /*1e60*/  LOP3.LUT R22, R50, 0xffff, RZ, 0xc0, !PT ;  /* 0x0000ffff32167812 */ /* 0x000fe200078ec0ff */
[----:B------:R-:W-:Y:S01]  /*1e70*/  IMAD R21, R53, 0x31, R0 ;  /* 0x0000003135157824 */ /* 0x000fe200078e0200 */
[----:B------:R-:W-:-:S04]  /*1e80*/  P2R R23, PR, RZ, 0x1 ;  /* 0x00000001ff177803 */ /* 0x000fc80000000000 */
[----:B------:R-:W-:-:S04]  /*1e90*/  IADD3 R21, P0, P6, R20, R21, R22 ;  /* 0x0000001514157210 */ /* 0x000fc80007e1e016 */
[----:B------:R-:W-:Y:S02]  /*1ea0*/  IADD3.X R22, PT, PT, RZ, RZ, RZ, P0, P6 ;  /* 0x000000ffff167210 */ /* 0x000fe400007ec4ff */
[----:B------:R-:W-:Y:S02]  /*1eb0*/  LEA R20, P6, R21, UR6, 0x2 ;  /* 0x0000000615147c11 */ /* 0x000fe4000f8c10ff */
[----:B------:R-:W-:Y:S02]  /*1ec0*/  ISETP.NE.AND P0, PT, R23, RZ, PT ;  /* 0x000000ff1700720c */ /* 0x000fe40003f05270 */
[----:B------:R-:W-:-:S06]  /*1ed0*/  LEA.HI.X R21, R21, UR7, R22, 0x2, P6 ;  /* 0x0000000715157c11 */ /* 0x000fcc000b0f1416 */
[----:B------:R1:W5:Y:S05]  /*1ee0*/  LDG.E.CONSTANT R21, desc[UR4][R20.64+-0x20] ;  /* 0xffffe00414157981 */ /* 0x00036a000c1e9900 */
.L_x_3:
[----:B------:R-:W-:Y:S05]  /*1ef0*/  BSYNC.RECONVERGENT B1 ;  /* 0x0000000000017941 */ /* 0x000fea0003800200 */
.L_x_2:
[----:B-----5:R2:W-:Y:S02]  /*1f00*/  STS [R52+0x18], R21 ;  /* 0x0000181534007388 */ /* 0x0205e40000000800 */
.L_x_1:
[----:B------:R-:W-:Y:S05]  /*1f10*/  BSYNC.RECONVERGENT B0 ;  /* 0x0000000000007941 */ /* 0x000fea0003800200 */
.L_x_0:
[----:B------:R-:W-:Y:S01]  /*1f20*/  ISETP.NE.AND P6, PT, R60, RZ, PT ;  /* 0x000000ff3c00720c */ /* 0x000fe20003fc5270 */
[----:B------:R-:W-:-:S12]  /*1f30*/  BSSY.RECONVERGENT B0, `(.L_x_4) ;  /* 0x0000012000007945 */ /* 0x000fd80003800200 */
[----:B------:R-:W-:Y:S05]  /*1f40*/  @P6 BRA `(.L_x_5) ;  /* 0x0000000000406947 */ /* 0x000fea0003800000 */
[----:B------:R-:W-:Y:S01]  /*1f50*/  ISETP.NE.AND P6, PT, R75, RZ, PT ;  /* 0x000000ff4b00720c */ /* 0x000fe20003fc5270 */
[----:B------:R-:W-:Y:S01]  /*1f60*/  BSSY.RECONVERGENT B1, `(.L_x_6) ;  /* 0x000000d000017945 */ /* 0x000fe20003800200 */
[----:B--2---:R-:W-:-:S11]  /*1f70*/  MOV R21, RZ ;  /* 0x000000ff00157202 */ /* 0x004fd60000000f00 */
[----:B------:R-:W-:Y:S05]  /*1f80*/  @P6 BRA `(.L_x_7) ;  /* 0x0000000000286947 */ /* 0x000fea0003800000 */
[----:B------:R-:W-:Y:S01]  /*1f90*/  IMAD R21, R16, 0x620, RZ ;  /* 0x0000062010157824 */ /* 0x000fe200078e02ff */
[----:B------:R-:W-:Y:S01]  /*1fa0*/  LOP3.LUT R22, R48, 0xffff, RZ, 0xc0, !PT ;  /* 0x0000ffff30167812 */ /* 0x000fe200078ec0ff */
[----:B-1----:R-:W-:Y:S01]  /*1fb0*/  IMAD R20, R51, 0x31, R0 ;  /* 0x0000003133147824 */ /* 0x002fe200078e0200 */
[----:B------:R-:W-:-:S04]  /*1fc0*/  P2R R23, PR, RZ, 0x1 ;  /* 0x00000001ff177803 */ /* 0x000fc80000000000 */
[----:B------:R-:W-:-:S04]  /*1fd0*/  IADD3 R21, P0, P6, R21, R20, R22 ;  /* 0x0000001415157210 */ /* 0x000fc80007e1e016 */
[----:B------:R-:W-:Y:S02]  /*1fe0*/  IADD3.X R22, PT, PT, RZ, RZ, RZ, P0, P6 ;  /* 0x000000ffff167210 */ /* 0x000fe400007ec4ff */
[----:B------:R-:W-:Y:S02]  /*1ff0*/  LEA R20, P6, R21, UR6, 0x2 ;  /* 0x0000000615147c11 */ /* 0x000fe4000f8c10ff */
[----:B------:R-:W-:Y:S02]  /*2000*/  ISETP.NE.AND P0, PT, R23, RZ, PT ;  /* 0x000000ff1700720c */ /* 0x000fe40003f05270 */
[----:B------:R-:W-:-:S06]  /*2010*/  LEA.HI.X R21, R21, UR7, R22, 0x2, P6 ;  /* 0x0000000715157c11 */ /* 0x000fcc000b0f1416 */
[----:B------:R2:W5:Y:S05]  /*2020*/  LDG.E.CONSTANT R21, desc[UR4][R20.64+-0x20] ;  /* 0xffffe00414157981 */ /* 0x00056a000c1e9900 */
.L_x_7:
[----:B------:R-:W-:Y:S05]  /*2030*/  BSYNC.RECONVERGENT B1 ;  /* 0x0000000000017941 */ /* 0x000fea0003800200 */
.L_x_6:
[----:B-----5:R3:W-:Y:S02]  /*2040*/  STS [R52+0x1c], R21 ;  /* 0x00001c1534007388 */ /* 0x0207e40000000800 */
.L_x_5:
[----:B------:R-:W-:Y:S05]  /*2050*/  BSYNC.RECONVERGENT B0 ;  /* 0x0000000000007941 */ /* 0x000fea0003800200 */
.L_x_4:
[----:B------:R-:W-:Y:S01]  /*2060*/  ISETP.NE.AND P6, PT, R58, RZ, PT ;  /* 0x000000ff3a00720c */ /* 0x000fe20003fc5270 */
[----:B------:R-:W-:-:S12]  /*2070*/  BSSY.RECONVERGENT B0, `(.L_x_8) ;  /* 0x0000012000007945 */ /* 0x000fd80003800200 */
[----:B------:R-:W-:Y:S05]  /*2080*/  @P6 BRA `(.L_x_9) ;  /* 0x0000000000406947 */ /* 0x000fea0003800000 */
[----:B------:R-:W-:Y:S01]  /*2090*/  ISETP.NE.AND P6, PT, R74, RZ, PT ;  /* 0x000000ff4a00720c */ /* 0x000fe20003fc5270 */
[----:B------:R-:W-:Y:S01]  /*20a0*/  BSSY.RECONVERGENT B1, `(.L_x_10) ;  /* 0x000000d000017945 */ /* 0x000fe20003800200 */
[----:B--23--:R-:W-:-:S11]  /*20b0*/  HFMA2 R21, -RZ, RZ, 0, 0 ;  /* 0x00000000ff157431 */ /* 0x00cfd600000001ff */
        /* <DEDUP_REMOVED lines=11> */
.L_x_11:
[----:B------:R-:W-:Y:S05]  /*2170*/  BSYNC.RECONVERGENT B1 ;  /* 0x0000000000017941 */ /* 0x000fea0003800200 */
.L_x_10:
[----:B-----5:R4:W-:Y:S02]  /*2180*/  STS [R52+0x20], R21 ;  /* 0x0000201534007388 */ /* 0x0209e40000000800 */
.L_x_9:
[----:B------:R-:W-:Y:S05]  /*2190*/  BSYNC.RECONVERGENT B0 ;  /* 0x0000000000007941 */ /* 0x000fea0003800200 */
.L_x_8:
[----:B------:R-:W-:Y:S01]  /*21a0*/  ISETP.NE.AND P6, PT, R56, RZ, PT ;  /* 0x000000ff3800720c */ /* 0x000fe20003fc5270 */
[----:B------:R-:W-:-:S12]  /*21b0*/  BSSY.RECONVERGENT B0, `(.L_x_12) ;  /* 0x000000e000007945 */ /* 0x000fd80003800200 */
[----:B------:R-:W-:Y:S05]  /*21c0*/  @P6 BRA `(.L_x_13) ;  /* 0x0000000000306947 */ /* 0x000fea0003800000 */
[----:B------:R-:W-:Y:S01]  /*21d0*/  ISETP.NE.AND P6, PT, R73, RZ, PT ;  /* 0x000000ff4900720c */ /* 0x000fe20003fc5270 */
[----:B------:R-:W-:Y:S01]  /*21e0*/  BSSY.RECONVERGENT B1, `(.L_x_14) ;  /* 0x0000009000017945 */ /* 0x000fe20003800200 */
[----:B--234-:R-:W-:-:S11]  /*21f0*/  MOV R21, RZ ;  /* 0x000000ff00157202 */ /* 0x01cfd60000000f00 */
[----:B------:R-:W-:Y:S05]  /*2200*/  @P6 BRA `(.L_x_15) ;  /* 0x0000000000186947 */ /* 0x000fea0003800000 */
[----:B------:R-:W-:-:S05]  /*2210*/  IMAD R21, R16, 0x620, RZ ;  /* 0x0000062010157824 */ /* 0x000fca00078e02ff */
[----:B------:R-:W-:-:S04]  /*2220*/  IADD3 R21, P6, PT, R21, R2, RZ ;  /* 0x0000000215157210 */ /* 0x000fc80007fde0ff */
[----:B------:R-:W-:Y:S02]  /*2230*/  IADD3.X R22, PT, PT, RZ, R4, RZ, P6, !PT ;  /* 0x00000004ff167210 */ /* 0x000fe400037fe4ff */
[----:B-1----:R-:W-:-:S04]  /*2240*/  LEA R20, P6, R21, UR6, 0x2 ;  /* 0x0000000615147c11 */ /* 0x002fc8000f8c10ff */
[----:B------:R-:W-:-:S06]  /*2250*/  LEA.HI.X R21, R21, UR7, R22, 0x2, P6 ;  /* 0x0000000715157c11 */ /* 0x000fcc000b0f1416 */
[----:B------:R2:W5:Y:S03]  /*2260*/  LDG.E.CONSTANT R21, desc[UR4][R20.64+-0x20] ;  /* 0xffffe00414157981 */ /* 0x000566000c1e9900 */
.L_x_15:
[----:B------:R-:W-:Y:S05]  /*2270*/  BSYNC.RECONVERGENT B1 ;  /* 0x0000000000017941 */ /* 0x000fea0003800200 */
.L_x_14:
[----:B-----5:R3:W-:Y:S02]  /*2280*/  STS [R52+0x24], R21 ;  /* 0x0000241534007388 */ /* 0x0207e40000000800 */
.L_x_13:
[----:B------:R-:W-:Y:S05]  /*2290*/  BSYNC.RECONVERGENT B0 ;  /* 0x0000000000007941 */ /* 0x000fea0003800200 */
.L_x_12:
[----:B------:R-:W-:Y:S01]  /*22a0*/  ISETP.NE.AND P6, PT, R54, RZ, PT ;  /* 0x000000ff3600720c */ /* 0x000fe20003fc5270 */
[----:B------:R-:W-:-:S12]  /*22b0*/  BSSY.RECONVERGENT B0, `(.L_x_16) ;  /* 0x000000e000007945 */ /* 0x000fd80003800200 */
[----:B------:R-:W-:Y:S05]  /*22c0*/  @P6 BRA `(.L_x_17) ;  /* 0x0000000000306947 */ /* 0x000fea0003800000 */
[----:B------:R-:W-:Y:S01]  /*22d0*/  ISETP.NE.AND P6, PT, R72, RZ, PT ;  /* 0x000000ff4800720c */ /* 0x000fe20003fc5270 */
[----:B------:R-:W-:Y:S01]  /*22e0*/  BSSY.RECONVERGENT B1, `(.L_x_18) ;  /* 0x0000009000017945 */ /* 0x000fe20003800200 */
[----:B--234-:R-:W-:-:S11]  /*22f0*/  HFMA2 R21, -RZ, RZ, 0, 0 ;  /* 0x00000000ff157431 */ /* 0x01cfd600000001ff */
[----:B------:R-:W-:Y:S05]  /*2300*/  @P6 BRA `(.L_x_19) ;  /* 0x0000000000186947 */ /* 0x000fea0003800000 */
[----:B-1----:R-:W-:-:S05]  /*2310*/  IMAD R20, R16, 0x620, RZ ;  /* 0x0000062010147824 */ /* 0x002fca00078e02ff */
[----:B------:R-:W-:-:S04]  /*2320*/  IADD3 R21, P6, PT, R20, R3, RZ ;  /* 0x0000000314157210 */ /* 0x000fc80007fde0ff */
[----:B------:R-:W-:Y:S02]  /*2330*/  IADD3.X R22, PT, PT, RZ, R5, RZ, P6, !PT ;  /* 0x00000005ff167210 */ /* 0x000fe400037fe4ff */
[----:B------:R-:W-:-:S04]  /*2340*/  LEA R20, P6, R21, UR6, 0x2 ;  /* 0x0000000615147c11 */ /* 0x000fc8000f8c10ff */
[----:B------:R-:W-:-:S06]  /*2350*/  LEA.HI.X R21, R21, UR7, R22, 0x2, P6 ;  /* 0x0000000715157c11 */ /* 0x000fcc000b0f1416 */
[----:B------:R2:W5:Y:S03]  /*2360*/  LDG.E.CONSTANT R21, desc[UR4][R20.64+-0x20] ;  /* 0xffffe00414157981 */ /* 0x000566000c1e9900 */
.L_x_19:
[----:B------:R-:W-:Y:S05]  /*2370*/  BSYNC.RECONVERGENT B1 ;  /* 0x0000000000017941 */ /* 0x000fea0003800200 */
.L_x_18:
[----:B-----5:R3:W-:Y:S02]  /*2380*/  STS [R52+0x28], R21 ;  /* 0x0000281534007388 */ /* 0x0207e40000000800 */
.L_x_17:
[----:B------:R-:W-:Y:S05]  /*2390*/  BSYNC.RECONVERGENT B0 ;  /* 0x0000000000007941 */ /* 0x000fea0003800200 */
.L_x_16:
[----:B------:R-:W-:Y:S01]  /*23a0*/  ISETP.GT.U32.AND P6, PT, R18, 0x30, PT ;  /* 0x000000301200780c */ /* 0x000fe20003fc4070 */
[----:B0-----:R-:W-:Y:S01]  /*23b0*/  IMAD.MOV.U32 R85, RZ, RZ, RZ ;  /* 0x000000ffff557224 */ /* 0x001fe200078e00ff */
[----:B------:R-:W-:Y:S01]  /*23c0*/  IADD3 R36, PT, PT, R36, -0x7, RZ ;  /* 0xfffffff924247810 */ /* 0x000fe20007ffe0ff */
[----:B------:R-:W0:Y:S10]  /*23d0*/  LDC.64 R88, c[0x0][0x388] ;  /* 0x0000e200ff587b82 */ /* 0x000e340000000a00 */
[----:B-1234-:R-:W1:Y:S01]  /*23e0*/  @!P6 LDC.64 R20, c[0x0][0x380] ;  /* 0x0000e000ff14eb82 */ /* 0x01ee620000000a00 */
[----:B------:R-:W-:-:S05]  /*23f0*/  @!P6 IMAD R25, R16, 0x620, R63 ;  /* 0x000006201019e824 */ /* 0x000fca00078e023f */
[----:B------:R-:W-:-:S05]  /*2400*/  @!P6 IADD3 R25, PT, PT, R25, 0x1, RZ ;  /* 0x000000011919e810 */ /* 0x000fca0007ffe0ff */
[----:B-1----:R-:W-:-:S05]  /*2410*/  @!P6 IMAD.WIDE.U32 R24, R25, 0x4, R20 ;  /* 0x000000041918e825 */ /* 0x002fca00078e0014 */
[----:B------:R-:W2:Y:S01]  /*2420*/  @!P6 LDG.E.CONSTANT R85, desc[UR4][R24.64] ;  /* 0x000000041855e981 */ /* 0x000ea2000c1e9900 */
[----:B------:R-:W-:Y:S02]  /*2430*/  ISETP.GT.U32.AND P6, PT, R36, 0x30, PT ;  /* 0x000000302400780c */ /* 0x000fe40003fc4070 */
[----:B------:R-:W-:-:S11]  /*2440*/  MOV R87, RZ ;  /* 0x000000ff00577202 */ /* 0x000fd60000000f00 */
[----:B------:R-:W1:Y:S01]  /*2450*/  @!P6 LDC.64 R20, c[0x0][0x380] ;  /* 0x0000e000ff14eb82 */ /* 0x000e620000000a00 */
[----:B------:R-:W-:Y:S01]  /*2460*/  @!P6 IMAD R23, R16, 0x620, R19 ;  /* 0x000006201017e824 */ /* 0x000fe200078e0213 */
[----:B------:R-:W-:-:S03]  /*2470*/  LEA R33, R8, R33, 0x2 ;  /* 0x0000002108217211 */ /* 0x000fc600078e10ff */
[----:B-1----:R-:W-:-:S05]  /*2480*/  @!P6 IMAD.WIDE.U32 R22, R23, 0x4, R20 ;  /* 0x000000041716e825 */ /* 0x002fca00078e0014 */
[----:B------:R1:W3:Y:S01]  /*2490*/  @!P6 LDG.E.CONSTANT R87, desc[UR4][R22.64] ;  /* 0x000000041657e981 */ /* 0x0002e2000c1e9900 */
[----:B------:R-:W-:Y:S01]  /*24a0*/  ISETP.GT.U32.AND P6, PT, R17, 0x30, PT ;  /* 0x000000301100780c */ /* 0x000fe20003fc4070 */
[----:B------:R-:W-:Y:S02]  /*24b0*/  IMAD R33, R33, 0x360, RZ ;  /* 0x0000036021217824 */ /* 0x000fe400078e02ff */
[----:B------:R-:W-:Y:S02]  /*24c0*/  HFMA2 R83, -RZ, RZ, 0, 0 ;  /* 0x00000000ff537431 */ /* 0x000fe400000001ff */
[----:B------:R-:W-:-:S08]  /*24d0*/  IMAD R33, R32, 0x2a, R33 ;  /* 0x0000002a20217824 */ /* 0x000fd000078e0221 */
[----:B------:R-:W4:Y:S01]  /*24e0*/  @!P6 LDC.64 R20, c[0x0][0x380] ;  /* 0x0000e000ff14eb82 */ /* 0x000f220000000a00 */
[----:B-1----:R-:W-:Y:S02]  /*24f0*/  IMAD R23, R34, 0x6, R33 ;  /* 0x0000000622177824 */ /* 0x002fe400078e0221 */
[C---:B------:R-:W-:Y:S02]  /*2500*/  @!P6 IMAD R26, R16.reuse, 0x620, R61 ;  /* 0x00000620101ae824 */ /* 0x040fe400078e023d */
[----:B------:R-:W-:-:S03]  /*2510*/  IMAD R23, R16, 0x120, R23 ;  /* 0x0000012010177824 */ /* 0x000fc600078e0217 */
[----:B------:R-:W-:Y:S01]  /*2520*/  @!P6 IADD3 R25, PT, PT, R26, 0x1, RZ ;  /* 0x000000011a19e810 */ /* 0x000fe20007ffe0ff */
[----:B0-----:R-:W-:-:S05]  /*2530*/  IMAD.WIDE.U32 R88, R23, 0x4, R88 ;  /* 0x0000000417587825 */ /* 0x001fca00078e0058 */
[----:B------:R-:W5:Y:S01]  /*2540*/  @!P1 LDG.E.CONSTANT R23, desc[UR4][R88.64] ;  /* 0x0000000458179981 */ /* 0x000f62000c1e9900 */
[----:B----4-:R-:W-:-:S03]  /*2550*/  @!P6 IMAD.WIDE.U32 R20, R25, 0x4, R20 ;  /* 0x000000041914e825 */ /* 0x010fc600078e0014 */
[----:B------:R-:W4:Y:S04]  /*2560*/  @!P2 LDG.E.CONSTANT R25, desc[UR4][R88.64+0xc] ;  /* 0x00000c045819a981 */ /* 0x000f28000c1e9900 */
[----:B------:R0:W2:Y:S04]  /*2570*/  @!P6 LDG.E.CONSTANT R83, desc[UR4][R20.64] ;  /* 0x000000041453e981 */ /* 0x0000a8000c1e9900 */
[----:B-----5:R-:W-:Y:S04]  /*2580*/  @!P1 STS [R46], R23 ;  /* 0x000000172e009388 */ /* 0x020fe80000000800 */
[----:B----4-:R-:W-:Y:S01]  /*2590*/  @!P2 STS [R46+0x4], R25 ;  /* 0x000004192e00a388 */ /* 0x010fe20000000800 */
[----:B------:R-:W-:Y:S06]  /*25a0*/  BAR.SYNC.DEFER_BLOCKING 0x0 ;  /* 0x0000000000007b1d */ /* 0x000fec0000010000 */
[----:B0-----:R-:W-:Y:S04]  /*25b0*/  LDS R20, [R45] ;  /* 0x000000002d147984 */ /* 0x001fe80000000800 */
[----:B------:R-:W0:Y:S04]  /*25c0*/  LDS.128 R32, [R44] ;  /* 0x000000002c207984 */ /* 0x000e280000000c00 */
[----:B------:R-:W1:Y:S04]  /*25d0*/  LDS R22, [R45+0xfc] ;  /* 0x0000fc002d167984 */ /* 0x000e680000000800 */
[----:B------:R-:W-:Y:S04]  /*25e0*/  LDS R21, [R45+0x1f8] ;  /* 0x0001f8002d157984 */ /* 0x000fe80000000800 */
[----:B------:R-:W4:Y:S04]  /*25f0*/  LDS.128 R36, [R44+0x10] ;  /* 0x000010002c247984 */ /* 0x000f280000000c00 */
[----:B------:R-:W-:Y:S04]  /*2600*/  LDS R24, [R45+0x2f4] ;  /* 0x0002f4002d187984 */ /* 0x000fe80000000800 */
[----:B------:R-:W-:Y:S04]  /*2610*/  LDS R25, [R45+0x3f0] ;  /* 0x0003f0002d197984 */ /* 0x000fe80000000800 */
[----:B------:R-:W-:Y:S04]  /*2620*/  LDS R26, [R45+0x4ec] ;  /* 0x0004ec002d1a7984 */ /* 0x000fe80000000800 */
[----:B------:R-:W-:Y:S01]  /*2630*/  LDS.128 R28, [R44+0x50] ;  /* 0x000050002c1c7984 */ /* 0x000fe20000000c00 */
[----:B0-----:R-:W-:-:S03]  /*2640*/  FFMA R43, R20, R32, R43 ;  /* 0x00000020142b7223 */ /* 0x001fc6000000002b */
[----:B------:R-:W-:Y:S01]  /*2650*/  LDS R32, [R45+0x38] ;  /* 0x000038002d207984 */ /* 0x000fe20000000800 */
[----:B-1----:R-:W-:-:S03]  /*2660*/  FFMA R22, R22, R35, R43 ;  /* 0x0000002316167223 */ /* 0x002fc6000000002b */
[----:B------:R-:W0:Y:S01]  /*2670*/  LDS.128 R40, [R44+0x20] ;  /* 0x000020002c287984 */ /* 0x000e220000000c00 */
[----:B----4-:R-:W-:-:S03]  /*2680*/  FFMA R27, R21, R38, R22 ;  /* 0x00000026151b7223 */ /* 0x010fc60000000016 */
[----:B------:R-:W1:Y:S01]  /*2690*/  LDS.128 R20, [R44+0x30] ;  /* 0x000030002c147984 */ /* 0x000e620000000c00 */
[----:B0-----:R-:W-:-:S04]  /*26a0*/  FFMA R24, R24, R41, R27 ;  /* 0x0000002918187223 */ /* 0x001fc8000000001b */
[----:B-1----:R-:W-:-:S04]  /*26b0*/  FFMA R25, R25, R20, R24 ;  /* 0x0000001419197223 */ /* 0x002fc80000000018 */
[----:B------:R-:W-:Y:S02]  /*26c0*/  FFMA R20, R26, R23, R25 ;  /* 0x000000171a147223 */ /* 0x000fe40000000019 */
[----:B------:R-:W-:Y:S04]  /*26d0*/  LDS R23, [R45+0x5e8] ;  /* 0x0005e8002d177984 */ /* 0x000fe80000000800 */
[----:B------:R-:W0:Y:S02]  /*26e0*/  LDS.128 R24, [R44+0x40] ;  /* 0x000040002c187984 */ /* 0x000e240000000c00 */
[----:B0-----:R-:W-:Y:S02]  /*26f0*/  FFMA R23, R23, R26, R20 ;  /* 0x0000001a17177223 */ /* 0x001fe40000000014 */
[----:B------:R-:W0:Y:S02]  /*2700*/  LDS R20, [R45+0x6e4] ;  /* 0x0006e4002d147984 */ /* 0x000e240000000800 */
[----:B0-----:R-:W-:-:S02]  /*2710*/  FFMA R20, R20, R29, R23 ;  /* 0x0000001d14147223 */ /* 0x001fc40000000017 */
[----:B------:R-:W0:Y:S02]  /*2720*/  LDS R23, [R45+0x1c] ;  /* 0x00001c002d177984 */ /* 0x000e240000000800 */
[----:B0-----:R-:W-:Y:S02]  /*2730*/  FFMA R20, R23, R33, R20 ;  /* 0x0000002117147223 */ /* 0x001fe40000000014 */
[----:B------:R-:W0:Y:S02]  /*2740*/  LDS R23, [R45+0x118] ;  /* 0x000118002d177984 */ /* 0x000e240000000800 */
[----:B0-----:R-:W-:Y:S02]  /*2750*/  FFMA R29, R23, R36, R20 ;  /* 0x00000024171d7223 */ /* 0x001fe40000000014 */
[----:B------:R-:W0:Y:S04]  /*2760*/  LDS R20, [R45+0x214] ;  /* 0x000214002d147984 */ /* 0x000e280000000800 */
[----:B------:R-:W1:Y:S04]  /*2770*/  LDS R23, [R45+0x310] ;  /* 0x000310002d177984 */ /* 0x000e680000000800 */
[----:B------:R-:W-:Y:S01]  /*2780*/  LDS R36, [R45+0x524] ;  /* 0x000524002d247984 */ /* 0x000fe20000000800 */
[----:B0-----:R-:W-:-:S03]  /*2790*/  FFMA R26, R20, R39, R29 ;  /* 0x00000027141a7223 */ /* 0x001fc6000000001d */
[----:B------:R-:W0:Y:S04]  /*27a0*/  LDS R20, [R45+0x40c] ;  /* 0x00040c002d147984 */ /* 0x000e280000000800 */
[----:B------:R-:W4:Y:S01]  /*27b0*/  LDS R29, [R45+0x508] ;  /* 0x000508002d1d7984 */ /* 0x000f220000000800 */
[----:B-1----:R-:W-:-:S03]  /*27c0*/  FFMA R23, R23, R42, R26 ;  /* 0x0000002a17177223 */ /* 0x002fc6000000001a */
[----:B------:R-:W1:Y:S01]  /*27d0*/  LDS R26, [R45+0x604] ;  /* 0x000604002d1a7984 */ /* 0x000e620000000800 */
[----:B0-----:R-:W-:-:S03]  /*27e0*/  FFMA R20, R20, R21, R23 ;  /* 0x0000001514147223 */ /* 0x001fc60000000017 */
[----:B------:R-:W0:Y:S01]  /*27f0*/  LDS R21, [R45+0x700] ;  /* 0x000700002d157984 */ /* 0x000e220000000800 */
[----:B----4-:R-:W-:-:S03]  /*2800*/  FFMA R29, R29, R24, R20 ;  /* 0x000000181d1d7223 */ /* 0x010fc60000000014 */
[----:B------:R-:W4:Y:S04]  /*2810*/  LDS R20, [R45+0x134] ;  /* 0x000134002d147984 */ /* 0x000f280000000800 */
[----:B------:R-:W5:Y:S04]  /*2820*/  LDS R23, [R45+0x230] ;  /* 0x000230002d177984 */ /* 0x000f680000000800 */
[----:B------:R-:W3:Y:S01]  /*2830*/  LDS R24, [R45+0x32c] ;  /* 0x00032c002d187984 */ /* 0x000ee20000000800 */
[----:B-1----:R-:W-:-:S03]  /*2840*/  FFMA R26, R26, R27, R29 ;  /* 0x0000001b1a1a7223 */ /* 0x002fc6000000001d */
[----:B------:R-:W1:Y:S04]  /*2850*/  LDS R27, [R45+0x428] ;  /* 0x000428002d1b7984 */ /* 0x000e680000000800 */
[----:B------:R-:W2:Y:S01]  /*2860*/  LDS R29, [R45+0x620] ;  /* 0x000620002d1d7984 */ /* 0x000ea20000000800 */
[----:B0-----:R-:W-:-:S03]  /*2870*/  FFMA R21, R21, R30, R26 ;  /* 0x0000001e15157223 */ /* 0x001fc6000000001a */
[----:B------:R-:W0:Y:S01]  /*2880*/  LDS R26, [R45+0x71c] ;  /* 0x00071c002d1a7984 */ /* 0x000e220000000800 */
[----:B------:R-:W-:-:S03]  /*2890*/  FFMA R21, R32, R34, R21 ;  /* 0x0000002220157223 */ /* 0x000fc60000000015 */
[----:B------:R-:W-:Y:S01]  /*28a0*/  LDS R30, [R45+0x7e0] ;  /* 0x0007e0002d1e7984 */ /* 0x000fe20000000800 */
[----:B----4-:R-:W-:-:S03]  /*28b0*/  FFMA R20, R20, R37, R21 ;  /* 0x0000002514147223 */ /* 0x010fc60000000015 */
[----:B------:R-:W4:Y:S01]  /*28c0*/  LDS.128 R32, [R44+0x60] ;  /* 0x000060002c207984 */ /* 0x000f220000000c00 */
[----:B-----5:R-:W-:-:S04]  /*28d0*/  FFMA R23, R23, R40, R20 ;  /* 0x0000002817177223 */ /* 0x020fc80000000014 */
[----:B---3--:R-:W-:Y:S02]  /*28e0*/  FFMA R24, R24, R43, R23 ;  /* 0x0000002b18187223 */ /* 0x008fe40000000017 */
[----:B------:R-:W-:Y:S02]  /*28f0*/  LDS.128 R40, [R44+0x80] ;  /* 0x000080002c287984 */ /* 0x000fe40000000c00 */
[----:B-1----:R-:W-:Y:S02]  /*2900*/  FFMA R27, R27, R22, R24 ;  /* 0x000000161b1b7223 */ /* 0x002fe40000000018 */
[----:B------:R-:W1:Y:S02]  /*2910*/  LDS R24, [R45+0x8dc] ;  /* 0x0008dc002d187984 */ /* 0x000e640000000800 */
[----:B------:R-:W-:Y:S02]  /*2920*/  FFMA R36, R36, R25, R27 ;  /* 0x0000001924247223 */ /* 0x000fe4000000001b */
[----:B------:R-:W-:Y:S04]  /*2930*/  LDS R25, [R45+0x9d8] ;  /* 0x0009d8002d197984 */ /* 0x000fe80000000800 */
[----:B------:R-:W3:Y:S01]  /*2940*/  LDS.128 R20, [R44+0x70] ;  /* 0x000070002c147984 */ /* 0x000ee20000000c00 */
[----:B--2---:R-:W-:-:S03]  /*2950*/  FFMA R29, R29, R28, R36 ;  /* 0x0000001c1d1d7223 */ /* 0x004fc60000000024 */
[----:B------:R-:W2:Y:S04]  /*2960*/  LDS R28, [R45+0xad4] ;  /* 0x000ad4002d1c7984 */ /* 0x000ea80000000800 */
[----:B------:R-:W-:Y:S01]  /*2970*/  LDS.128 R36, [R44+0xb0] ;  /* 0x0000b0002c247984 */ /* 0x000fe20000000c00 */
[----:B0-----:R-:W-:-:S04]  /*2980*/  FFMA R29, R26, R31, R29 ;  /* 0x0000001f1a1d7223 */ /* 0x001fc8000000001d */
[----:B----4-:R-:W-:Y:S02]  /*2990*/  FFMA R29, R30, R32, R29 ;  /* 0x000000201e1d7223 */ /* 0x010fe4000000001d */
[----:B------:R-:W-:Y:S02]  /*29a0*/  LDS R32, [R45+0xefc] ;  /* 0x000efc002d207984 */ /* 0x000fe40000000800 */
[----:B-1----:R-:W-:Y:S02]  /*29b0*/  FFMA R24, R24, R35, R29 ;  /* 0x0000002318187223 */ /* 0x002fe4000000001d */
[----:B------:R-:W-:Y:S02]  /*29c0*/  LDS R29, [R45+0xbd0] ;  /* 0x000bd0002d1d7984 */ /* 0x000fe40000000800 */
[----:B---3--:R-:W-:Y:S02]  /*29d0*/  FFMA R31, R25, R22, R24 ;  /* 0x00000016191f7223 */ /* 0x008fe40000000018 */
[----:B------:R-:W0:Y:S04]  /*29e0*/  LDS.128 R24, [R44+0x90] ;  /* 0x000090002c187984 */ /* 0x000e280000000c00 */
[----:B------:R-:W1:Y:S01]  /*29f0*/  LDS R22, [R45+0xccc] ;  /* 0x000ccc002d167984 */ /* 0x000e620000000800 */
[----:B--2---:R-:W-:-:S04]  /*2a00*/  FFMA R28, R28, R41, R31 ;  /* 0x000000291c1c7223 */ /* 0x004fc8000000001f */
[----:B0-----:R-:W-:Y:S02]  /*2a10*/  FFMA R29, R29, R24, R28 ;  /* 0x000000181d1d7223 */ /* 0x001fe4000000001c */
[----:B------:R-:W-:Y:S02]  /*2a20*/  LDS R24, [R45+0x818] ;  /* 0x000818002d187984 */ /* 0x000fe40000000800 */
[----:B-1----:R-:W-:Y:S02]  /*2a30*/  FFMA R22, R22, R27, R29 ;  /* 0x0000001b16167223 */ /* 0x002fe4000000001d */
[----:B------:R-:W-:Y:S04]  /*2a40*/  LDS R27, [R45+0xdc8] ;  /* 0x000dc8002d1b7984 */ /* 0x000fe80000000800 */
[----:B------:R-:W0:Y:S02]  /*2a50*/  LDS.128 R28, [R44+0xa0] ;  /* 0x0000a0002c1c7984 */ /* 0x000e240000000c00 */
[----:B0-----:R-:W-:-:S02]  /*2a60*/  FFMA R27, R27, R30, R22 ;  /* 0x0000001e1b1b7223 */ /* 0x001fc40000000016 */
[----:B------:R-:W0:Y:S04]  /*2a70*/  LDS R22, [R45+0xec4] ;  /* 0x000ec4002d167984 */ /* 0x000e280000000800 */
[----:B------:R-:W-:Y:S01]  /*2a80*/  LDS R30, [R45+0xd04] ;  /* 0x000d04002d1e7984 */ /* 0x000fe20000000800 */
[----:B0-----:R-:W-:-:S03]  /*2a90*/  FFMA R22, R22, R37, R27 ;  /* 0x0000002516167223 */ /* 0x001fc6000000001b */
[----:B------:R-:W0:Y:S02]  /*2aa0*/  LDS R27, [R45+0x7fc] ;  /* 0x0007fc002d1b7984 */ /* 0x000e240000000800 */
[----:B0-----:R-:W-:Y:S02]  /*2ab0*/  FFMA R22, R27, R33, R22 ;  /* 0x000000211b167223 */ /* 0x001fe40000000016 */
[----:B------:R-:W0:Y:S02]  /*2ac0*/  LDS R27, [R45+0x8f8] ;  /* 0x0008f8002d1b7984 */ /* 0x000e240000000800 */
[----:B0-----:R-:W-:Y:S02]  /*2ad0*/  FFMA R33, R27, R20, R22 ;  /* 0x000000141b217223 */ /* 0x001fe40000000016 */
[----:B------:R-:W0:Y:S04]  /*2ae0*/  LDS R20, [R45+0x9f4] ;  /* 0x0009f4002d147984 */ /* 0x000e280000000800 */
[----:B------:R-:W1:Y:S01]  /*2af0*/  LDS R27, [R45+0xaf0] ;  /* 0x000af0002d1b7984 */ /* 0x000e620000000800 */
[----:B0-----:R-:W-:-:S03]  /*2b00*/  FFMA R22, R20, R23, R33 ;  /* 0x0000001714167223 */ /* 0x001fc60000000021 */
[----:B------:R-:W0:Y:S04]  /*2b10*/  LDS R20, [R45+0xbec] ;  /* 0x000bec002d147984 */ /* 0x000e280000000800 */
[----:B------:R-:W2:Y:S01]  /*2b20*/  LDS R23, [R45+0xce8] ;  /* 0x000ce8002d177984 */ /* 0x000ea20000000800 */
[----:B-1----:R-:W-:-:S03]  /*2b30*/  FFMA R27, R27, R42, R22 ;  /* 0x0000002a1b1b7223 */ /* 0x002fc60000000016 */
[----:B------:R-:W1:Y:S04]  /*2b40*/  LDS R22, [R45+0xde4] ;  /* 0x000de4002d167984 */ /* 0x000e680000000800 */
[----:B------:R-:W-:Y:S01]  /*2b50*/  LDS R33, [R45+0xe00] ;  /* 0x000e00002d217984 */ /* 0x000fe20000000800 */
[----:B0-----:R-:W-:-:S03]  /*2b60*/  FFMA R20, R20, R25, R27 ;  /* 0x0000001914147223 */ /* 0x001fc6000000001b */
[----:B------:R-:W0:Y:S01]  /*2b70*/  LDS R25, [R45+0xee0] ;  /* 0x000ee0002d197984 */ /* 0x000e220000000800 */
[----:B--2---:R-:W-:-:S03]  /*2b80*/  FFMA R23, R23, R28, R20 ;  /* 0x0000001c17177223 */ /* 0x004fc60000000014 */
[----:B------:R-:W2:Y:S04]  /*2b90*/  LDS R20, [R45+0x914] ;  /* 0x000914002d147984 */ /* 0x000ea80000000800 */
[----:B------:R-:W3:Y:S04]  /*2ba0*/  LDS R27, [R45+0xa10] ;  /* 0x000a10002d1b7984 */ /* 0x000ee80000000800 */
[----:B------:R-:W4:Y:S01]  /*2bb0*/  LDS R28, [R45+0xb0c] ;  /* 0x000b0c002d1c7984 */ /* 0x000f220000000800 */
[----:B-1----:R-:W-:-:S03]  /*2bc0*/  FFMA R22, R22, R31, R23 ;  /* 0x0000001f16167223 */ /* 0x002fc60000000017 */
[----:B------:R-:W1:Y:S01]  /*2bd0*/  LDS R31, [R45+0xc08] ;  /* 0x000c08002d1f7984 */ /* 0x000e620000000800 */
[----:B0-----:R-:W-:-:S04]  /*2be0*/  FFMA R25, R25, R38, R22 ;  /* 0x0000002619197223 */ /* 0x001fc80000000016 */
[----:B------:R-:W-:Y:S02]  /*2bf0*/  FFMA R25, R24, R34, R25 ;  /* 0x0000002218197223 */ /* 0x000fe40000000019 */
[----:B------:R-:W-:Y:S02]  /*2c00*/  LDS R34, [R45+0xfc0] ;  /* 0x000fc0002d227984 */ /* 0x000fe40000000800 */
[----:B--2---:R-:W-:-:S04]  /*2c10*/  FFMA R20, R20, R21, R25 ;  /* 0x0000001514147223 */ /* 0x004fc80000000019 */
[----:B---3--:R-:W-:Y:S02]  /*2c20*/  FFMA R27, R27, R40, R20 ;  /* 0x000000281b1b7223 */ /* 0x008fe40000000014 */
[----:B------:R-:W0:Y:S02]  /*2c30*/  LDS.128 R20, [R44+0xc0] ;  /* 0x0000c0002c147984 */ /* 0x000e240000000c00 */
[----:B----4-:R-:W-:Y:S02]  /*2c40*/  FFMA R28, R28, R43, R27 ;  /* 0x0000002b1c1c7223 */ /* 0x010fe4000000001b */
[----:B------:R-:W-:Y:S02]  /*2c50*/  LDS.128 R40, [R44+0xe0] ;  /* 0x0000e0002c287984 */ /* 0x000fe40000000c00 */
[----:B-1----:R-:W-:Y:S02]  /*2c60*/  FFMA R31, R31, R26, R28 ;  /* 0x0000001a1f1f7223 */ /* 0x002fe4000000001c */
[----:B------:R-:W1:Y:S02]  /*2c70*/  LDS R28, [R45+0x10bc] ;  /* 0x0010bc002d1c7984 */ /* 0x000e640000000800 */
[----:B------:R-:W-:-:S02]  /*2c80*/  FFMA R30, R30, R29, R31 ;  /* 0x0000001d1e1e7223 */ /* 0x000fc4000000001f */
[----:B------:R-:W-:Y:S04]  /*2c90*/  LDS R29, [R45+0x11b8] ;  /* 0x0011b8002d1d7984 */ /* 0x000fe80000000800 */
[----:B------:R-:W2:Y:S01]  /*2ca0*/  LDS.128 R24, [R44+0xd0] ;  /* 0x0000d0002c187984 */ /* 0x000ea20000000c00 */
[----:B------:R-:W-:-:S04]  /*2cb0*/  FFMA R33, R33, R36, R30 ;  /* 0x0000002421217223 */ /* 0x000fc8000000001e */
[----:B------:R-:W-:Y:S02]  /*2cc0*/  FFMA R33, R32, R39, R33 ;  /* 0x0000002720217223 */ /* 0x000fe40000000021 */
[----:B------:R-:W-:Y:S02]  /*2cd0*/  LDS.128 R36, [R44+0x110] ;  /* 0x000110002c247984 */ /* 0x000fe40000000c00 */
[----:B0-----:R-:W-:Y:S02]  /*2ce0*/  FFMA R33, R34, R20, R33 ;  /* 0x0000001422217223 */ /* 0x001fe40000000021 */
[----:B------:R-:W0:Y:S02]  /*2cf0*/  LDS R20, [R45+0x12b4] ;  /* 0x0012b4002d147984 */ /* 0x000e240000000800 */
[----:B-1----:R-:W-:Y:S02]  /*2d00*/  FFMA R28, R28, R23, R33 ;  /* 0x000000171c1c7223 */ /* 0x002fe40000000021 */
[----:B------:R-:W-:Y:S02]  /*2d10*/  LDS R23, [R45+0x13b0] ;  /* 0x0013b0002d177984 */ /* 0x000fe40000000800 */
[----:B--2---:R-:W-:-:S02]  /*2d20*/  FFMA R33, R29, R26, R28 ;  /* 0x0000001a1d217223 */ /* 0x004fc4000000001c */
[----:B------:R-:W1:Y:S04]  /*2d30*/  LDS.128 R28, [R44+0xf0] ;  /* 0x0000f0002c1c7984 */ /* 0x000e680000000c00 */
[----:B------:R-:W2:Y:S01]  /*2d40*/  LDS R26, [R45+0x14ac] ;  /* 0x0014ac002d1a7984 */ /* 0x000ea20000000800 */
[----:B0-----:R-:W-:-:S03]  /*2d50*/  FFMA R20, R20, R41, R33 ;  /* 0x0000002914147223 */ /* 0x001fc60000000021 */
[----:B------:R-:W-:Y:S01]  /*2d60*/  LDS.128 R32, [R44+0x100] ;  /* 0x000100002c207984 */ /* 0x000fe20000000c00 */
[----:B-1----:R-:W-:-:S03]  /*2d70*/  FFMA R23, R23, R28, R20 ;  /* 0x0000001c17177223 */ /* 0x002fc60000000014 */
[----:B------:R-:W-:Y:S01]  /*2d80*/  LDS R20, [R45+0x16a4] ;  /* 0x0016a4002d147984 */ /* 0x000fe20000000800 */
[----:B--2---:R-:W-:-:S03]  /*2d90*/  FFMA R26, R26, R31, R23 ;  /* 0x0000001f1a1a7223 */ /* 0x004fc60000000017 */
[----:B------:R-:W0:Y:S04]  /*2da0*/  LDS R23, [R45+0x15a8] ;  /* 0x0015a8002d177984 */ /* 0x000e280000000800 */
[----:B------:R-:W-:Y:S04]  /*2db0*/  LDS R28, [R45+0x12ec] ;  /* 0x0012ec002d1c7984 */ /* 0x000fe80000000800 */
[----:B------:R-:W-:Y:S01]  /*2dc0*/  LDS R31, [R45+0x15e0] ;  /* 0x0015e0002d1f7984 */ /* 0x000fe20000000800 */
[----:B0-----:R-:W-:-:S03]  /*2dd0*/  FFMA R23, R23, R34, R26 ;  /* 0x0000002217177223 */ /* 0x001fc6000000001a */
[----:B------:R-:W-:Y:S01]  /*2de0*/  LDS R26, [R45+0xff8] ;  /* 0x000ff8002d1a7984 */ /* 0x000fe20000000800 */
[----:B------:R-:W-:-:S03]  /*2df0*/  FFMA R20, R20, R37, R23 ;  /* 0x0000002514147223 */ /* 0x000fc60000000017 */
[----:B------:R-:W0:Y:S04]  /*2e00*/  LDS R23, [R45+0xfdc] ;  /* 0x000fdc002d177984 */ /* 0x000e280000000800 */
[----:B------:R-:W-:Y:S01]  /*2e10*/  LDS R34, [R45+0x16dc] ;  /* 0x0016dc002d227984 */ /* 0x000fe20000000800 */
[----:B0-----:R-:W-:-:S03]  /*2e20*/  FFMA R20, R23, R21, R20 ;  /* 0x0000001517147223 */ /* 0x001fc60000000014 */
        /* <DEDUP_REMOVED lines=16> */
[----:B-1----:R-:W-:-:S04]  /*2f30*/  FFMA R24, R24, R35, R23 ;  /* 0x0000002318187223 */ /* 0x002fc80000000017 */
[----:B0-----:R-:W-:Y:S02]  /*2f40*/  FFMA R21, R21, R38, R24 ;  /* 0x0000002615157223 */ /* 0x001fe40000000018 */
[----:B------:R-:W-:Y:S02]  /*2f50*/  LDS R38, [R45+0x17a0] ;  /* 0x0017a0002d267984 */ /* 0x000fe40000000800 */
[----:B------:R-:W-:-:S04]  /*2f60*/  FFMA R21, R26, R22, R21 ;  /* 0x000000161a157223 */ /* 0x000fc80000000015 */
[----:B--2---:R-:W-:-:S04]  /*2f70*/  FFMA R20, R20, R25, R21 ;  /* 0x0000001914147223 */ /* 0x004fc80000000015 */
[----:B------:R-:W-:Y:S02]  /*2f80*/  FFMA R27, R27, R40, R20 ;  /* 0x000000281b1b7223 */ /* 0x000fe40000000014 */
[----:B------:R-:W0:Y:S02]  /*2f90*/  LDS.128 R20, [R44+0x120] ;  /* 0x000120002c147984 */ /* 0x000e240000000c00 */
[----:B------:R-:W-:Y:S02]  /*2fa0*/  FFMA R28, R28, R43, R27 ;  /* 0x0000002b1c1c7223 */ /* 0x000fe4000000001b */
[----:B------:R-:W-:Y:S02]  /*2fb0*/  LDS.128 R24, [R44+0x130] ;  /* 0x000130002c187984 */ /* 0x000fe40000000c00 */
[----:B---3--:R-:W-:Y:S02]  /*2fc0*/  FFMA R29, R29, R30, R28 ;  /* 0x0000001e1d1d7223 */ /* 0x008fe4000000001c */
[----:B------:R-:W1:Y:S02]  /*2fd0*/  LDS R28, [R45+0x189c] ;  /* 0x00189c002d1c7984 */ /* 0x000e640000000800 */
[----:B----4-:R-:W-:-:S02]  /*2fe0*/  FFMA R32, R32, R33, R29 ;  /* 0x0000002120207223 */ /* 0x010fc4000000001d */
[----:B------:R-:W2:Y:S02]  /*2ff0*/  LDS R33, [R45+0x1998] ;  /* 0x001998002d217984 */ /* 0x000ea40000000800 */
[----:B------:R-:W-:Y:S02]  /*3000*/  FFMA R31, R31, R36, R32 ;  /* 0x000000241f1f7223 */ /* 0x000fe40000000020 */
[----:B------:R-:W-:Y:S02]  /*3010*/  LDS.128 R40, [R44+0x170] ;  /* 0x000170002c287984 */ /* 0x000fe40000000c00 */
[----:B------:R-:W-:-:S04]  /*3020*/  FFMA R31, R34, R39, R31 ;  /* 0x00000027221f7223 */ /* 0x000fc8000000001f */
[----:B0-----:R-:W-:Y:S02]  /*3030*/  FFMA R31, R38, R20, R31 ;  /* 0x00000014261f7223 */ /* 0x001fe4000000001f */
[----:B------:R-:W-:Y:S02]  /*3040*/  LDS R20, [R45+0x1a94] ;  /* 0x001a94002d147984 */ /* 0x000fe40000000800 */
[----:B-1----:R-:W-:Y:S02]  /*3050*/  FFMA R32, R28, R23, R31 ;  /* 0x000000171c207223 */ /* 0x002fe4000000001f */
[----:B------:R-:W0:Y:S02]  /*3060*/  LDS.128 R28, [R44+0x140] ;  /* 0x000140002c1c7984 */ /* 0x000e240000000c00 */
[----:B--2---:R-:W-:Y:S02]  /*3070*/  FFMA R37, R33, R26, R32 ;  /* 0x0000001a21257223 */ /* 0x004fe40000000020 */
[----:B------:R-:W-:Y:S04]  /*3080*/  LDS R23, [R45+0x1b90] ;  /* 0x001b90002d177984 */ /* 0x000fe80000000800 */
[----:B------:R-:W1:Y:S04]  /*3090*/  LDS.128 R32, [R44+0x150] ;  /* 0x000150002c207984 */ /* 0x000e680000000c00 */
[----:B------:R-:W2:Y:S01]  /*30a0*/  LDS R26, [R45+0x1c8c] ;  /* 0x001c8c002d1a7984 */ /* 0x000ea20000000800 */
[----:B0-----:R-:W-:-:S03]  /*30b0*/  FFMA R20, R20, R29, R37 ;  /* 0x0000001d14147223 */ /* 0x001fc60000000025 */
[----:B------:R-:W-:Y:S01]  /*30c0*/  LDS.128 R36, [R44+0x160] ;  /* 0x000160002c247984 */ /* 0x000fe20000000c00 */
[----:B-1----:R-:W-:-:S03]  /*30d0*/  FFMA R23, R23, R32, R20 ;  /* 0x0000002017177223 */ /* 0x002fc60000000014 */
[----:B------:R-:W-:Y:S01]  /*30e0*/  LDS R20, [R45+0x1e84] ;  /* 0x001e84002d147984 */ /* 0x000fe20000000800 */
[----:B--2---:R-:W-:-:S03]  /*30f0*/  FFMA R26, R26, R35, R23 ;  /* 0x000000231a1a7223 */ /* 0x004fc60000000017 */
[----:B------:R-:W0:Y:S01]  /*3100*/  LDS R23, [R45+0x1d88] ;  /* 0x001d88002d177984 */ /* 0x000e220000000800 */
[----:B------:R-:W-:-:S13]  /*3110*/  ISETP.GT.U32.AND P6, PT, R9, 0x30, PT ;  /* 0x000000300900780c */ /* 0x000fda0003fc4070 */
[----:B------:R-:W1:Y:S01]  /*3120*/  @!P6 LDC.64 R90, c[0x0][0x380] ;  /* 0x0000e000ff5aeb82 */ /* 0x000e620000000a00 */
[----:B0-----:R-:W-:-:S04]  /*3130*/  FFMA R23, R23, R38, R26 ;  /* 0x0000002617177223 */ /* 0x001fc8000000001a */
[----:B------:R-:W-:Y:S01]  /*3140*/  FFMA R20, R20, R41, R23 ;  /* 0x0000002914147223 */ /* 0x000fe20000000017 */
[----:B------:R-:W-:-:S05]  /*3150*/  @!P6 IMAD R23, R16, 0x620, R59 ;  /* 0x000006201017e824 */ /* 0x000fca00078e023b */
[----:B------:R-:W-:-:S05]  /*3160*/  @!P6 IADD3 R23, PT, PT, R23, 0x1, RZ ;  /* 0x000000011717e810 */ /* 0x000fca0007ffe0ff */
[----:B-1----:R-:W-:Y:S02]  /*3170*/  @!P6 IMAD.WIDE.U32 R90, R23, 0x4, R90 ;  /* 0x00000004175ae825 */ /* 0x002fe400078e005a */
[----:B------:R-:W0:Y:S01]  /*3180*/  LDS R23, [R45+0x17bc] ;  /* 0x0017bc002d177984 */ /* 0x000e220000000800 */
[----:B------:R-:W-:-:S06]  /*3190*/  MOV R29, RZ ;  /* 0x000000ff001d7202 */ /* 0x000fcc0000000f00 */
[----:B------:R-:W2:Y:S01]  /*31a0*/  @!P6 LDG.E.CONSTANT R29, desc[UR4][R90.64] ;  /* 0x000000045a1de981 */ /* 0x000ea2000c1e9900 */
[----:B------:R-:W-:-:S13]  /*31b0*/  ISETP.GT.U32.AND P6, PT, R10, 0x30, PT ;  /* 0x000000300a00780c */ /* 0x000fda0003fc4070 */
[----:B------:R-:W-:Y:S02]  /*31c0*/  @!P6 IMAD R93, R16, 0x620, R57 ;  /* 0x00000620105de824 */ /* 0x000fe400078e0239 */
[----:B0-----:R-:W-:Y:S02]  /*31d0*/  FFMA R26, R23, R21, R20 ;  /* 0x00000015171a7223 */ /* 0x001fe40000000014 */
[----:B------:R-:W0:Y:S01]  /*31e0*/  @!P6 LDC.64 R20, c[0x0][0x380] ;  /* 0x0000e000ff14eb82 */ /* 0x000e220000000a00 */
[----:B------:R-:W-:Y:S01]  /*31f0*/  @!P6 IADD3 R93, PT, PT, R93, 0x1, RZ ;  /* 0x000000015d5de810 */ /* 0x000fe20007ffe0ff */
[----:B------:R-:W-:-:S04]  /*3200*/  IMAD.MOV.U32 R35, RZ, RZ, RZ ;  /* 0x000000ffff237224 */ /* 0x000fc800078e00ff */
[----:B0-----:R-:W-:Y:S02]  /*3210*/  @!P6 IMAD.WIDE.U32 R92, R93, 0x4, R20 ;  /* 0x000000045d5ce825 */ /* 0x001fe400078e0014 */
[----:B------:R-:W0:Y:S04]  /*3220*/  LDS R21, [R45+0x18b8] ;  /* 0x0018b8002d157984 */ /* 0x000e280000000800 */
[----:B------:R-:W3:Y:S01]  /*3230*/  @!P6 LDG.E.CONSTANT R35, desc[UR4][R92.64] ;  /* 0x000000045c23e981 */ /* 0x000ee2000c1e9900 */
[----:B------:R-:W-:-:S13]  /*3240*/  ISETP.GT.U32.AND P6, PT, R11, 0x30, PT ;  /* 0x000000300b00780c */ /* 0x000fda0003fc4070 */
[----:B------:R-:W-:Y:S02]  /*3250*/  @!P6 IMAD R41, R16, 0x620, R55 ;  /* 0x000006201029e824 */ /* 0x000fe400078e0237 */
[----:B0-----:R-:W-:Y:S02]  /*3260*/  FFMA R23, R21, R24, R26 ;  /* 0x0000001815177223 */ /* 0x001fe4000000001a */
[----:B------:R-:W0:Y:S01]  /*3270*/  @!P6 LDC.64 R20, c[0x0][0x380] ;  /* 0x0000e000ff14eb82 */ /* 0x000e220000000a00 */
[----:B------:R-:W-:Y:S01]  /*3280*/  @!P6 IADD3 R41, PT, PT, R41, 0x1, RZ ;  /* 0x000000012929e810 */ /* 0x000fe20007ffe0ff */
[----:B------:R-:W1:Y:S04]  /*3290*/  LDS R24, [R45+0x19b4] ;  /* 0x0019b4002d187984 */ /* 0x000e680000000800 */
[----:B0-----:R-:W-:-:S04]  /*32a0*/  @!P6 IMAD.WIDE.U32 R20, R41, 0x4, R20 ;  /* 0x000000042914e825 */ /* 0x001fc800078e0014 */
[----:B------:R-:W-:-:S06]  /*32b0*/  HFMA2 R41, -RZ, RZ, 0, 0 ;  /* 0x00000000ff297431 */ /* 0x000fcc00000001ff */
[----:B------:R0:W4:Y:S01]  /*32c0*/  @!P6 LDG.E.CONSTANT R41, desc[UR4][R20.64] ;  /* 0x000000041429e981 */ /* 0x000122000c1e9900 */
[----:B-1----:R-:W-:-:S03]  /*32d0*/  FFMA R24, R24, R27, R23 ;  /* 0x0000001b18187223 */ /* 0x002fc60000000017 */
[----:B------:R-:W1:Y:S04]  /*32e0*/  LDS R23, [R45+0x1ab0] ;  /* 0x001ab0002d177984 */ /* 0x000e680000000800 */
[----:B0-----:R-:W-:Y:S04]  /*32f0*/  LDS R20, [R45+0x17d8] ;  /* 0x0017d8002d147984 */ /* 0x001fe80000000800 */
[----:B------:R-:W-:Y:S01]  /*3300*/  LDS R21, [R45+0x19d0] ;  /* 0x0019d0002d157984 */ /* 0x000fe20000000800 */
[----:B-1----:R-:W-:-:S03]  /*3310*/  FFMA R23, R23, R30, R24 ;  /* 0x0000001e17177223 */ /* 0x002fc60000000018 */
[----:B------:R-:W0:Y:S02]  /*3320*/  LDS R24, [R45+0x1bac] ;  /* 0x001bac002d187984 */ /* 0x000e240000000800 */
[----:B0-----:R-:W-:Y:S02]  /*3330*/  FFMA R26, R24, R33, R23 ;  /* 0x00000021181a7223 */ /* 0x001fe40000000017 */
[----:B------:R-:W0:Y:S04]  /*3340*/  LDS R23, [R45+0x1ca8] ;  /* 0x001ca8002d177984 */ /* 0x000e280000000800 */
[----:B------:R-:W1:Y:S01]  /*3350*/  LDS R24, [R45+0x1da4] ;  /* 0x001da4002d187984 */ /* 0x000e620000000800 */
[----:B0-----:R-:W-:-:S03]  /*3360*/  FFMA R27, R23, R36, R26 ;  /* 0x00000024171b7223 */ /* 0x001fc6000000001a */
[----:B------:R-:W0:Y:S04]  /*3370*/  LDS R23, [R45+0x1ea0] ;  /* 0x001ea0002d177984 */ /* 0x000e280000000800 */
[----:B------:R-:W5:Y:S01]  /*3380*/  LDS R26, [R45+0x18d4] ;  /* 0x0018d4002d1a7984 */ /* 0x000f620000000800 */
[----:B-1----:R-:W-:-:S04]  /*3390*/  FFMA R24, R24, R39, R27 ;  /* 0x0000002718187223 */ /* 0x002fc8000000001b */
[----:B0-----:R-:W-:Y:S02]  /*33a0*/  FFMA R23, R23, R42, R24 ;  /* 0x0000002a17177223 */ /* 0x001fe40000000018 */
[----:B------:R-:W0:Y:S02]  /*33b0*/  LDS R24, [R45+0x1acc] ;  /* 0x001acc002d187984 */ /* 0x000e240000000800 */
[----:B------:R-:W-:Y:S02]  /*33c0*/  FFMA R27, R20, R22, R23 ;  /* 0x00000016141b7223 */ /* 0x000fe40000000017 */
[----:B------:R-:W1:Y:S02]  /*33d0*/  LDS R23, [R45+0x1bc8] ;  /* 0x001bc8002d177984 */ /* 0x000e640000000800 */
[----:B-----5:R-:W-:Y:S02]  /*33e0*/  FFMA R26, R26, R25, R27 ;  /* 0x000000191a1a7223 */ /* 0x020fe4000000001b */
[----:B------:R-:W5:Y:S04]  /*33f0*/  LDS R20, [R45+0x1cc4] ;  /* 0x001cc4002d147984 */ /* 0x000f680000000800 */
[----:B------:R-:W5:Y:S04]  /*3400*/  LDS R25, [R45+0x1dc0] ;  /* 0x001dc0002d197984 */ /* 0x000f680000000800 */
[----:B------:R-:W5:Y:S01]  /*3410*/  LDS R22, [R45+0x1ebc] ;  /* 0x001ebc002d167984 */ /* 0x000f620000000800 */
[----:B------:R-:W-:Y:S01]  /*3420*/  BAR.SYNC.DEFER_BLOCKING 0x0 ;  /* 0x0000000000007b1d */ /* 0x000fe20000010000 */
[----:B------:R-:W-:Y:S01]  /*3430*/  FFMA R21, R21, R28, R26 ;  /* 0x0000001c15157223 */ /* 0x000fe2000000001a */
[----:B------:R-:W-:-:S04]  /*3440*/  ISETP.NE.AND P6, PT, R62, RZ, PT ;  /* 0x000000ff3e00720c */ /* 0x000fc80003fc5270 */
[----:B------:R-:W-:Y:S01]  /*3450*/  BSSY.RECONVERGENT B0, `(.L_x_20) ;  /* 0x000001f000007945 */ /* 0x000fe20003800200 */
[----:B0-----:R-:W-:Y:S01]  /*3460*/  FFMA R24, R24, R31, R21 ;  /* 0x0000001f18187223 */ /* 0x001fe20000000015 */
[----:B------:R0:W-:Y:S04]  /*3470*/  STS [R52], R87 ;  /* 0x0000005734007388 */ /* 0x0001e80000000800 */
[----:B------:R0:W-:Y:S04]  /*3480*/  STS [R52+0x4], R85 ;  /* 0x0000045534007388 */ /* 0x0001e80000000800 */
[----:B------:R0:W-:Y:S04]  /*3490*/  STS [R52+0x8], R83 ;  /* 0x0000085334007388 */ /* 0x0001e80000000800 */
[----:B--2---:R0:W-:Y:S04]  /*34a0*/  STS [R52+0xc], R29 ;  /* 0x00000c1d34007388 */ /* 0x0041e80000000800 */
[----:B---3--:R0:W-:Y:S01]  /*34b0*/  STS [R52+0x10], R35 ;  /* 0x0000102334007388 */ /* 0x0081e20000000800 */
[----:B-1----:R-:W-:-:S04]  /*34c0*/  FFMA R23, R23, R34, R24 ;  /* 0x0000002217177223 */ /* 0x002fc80000000018 */
[----:B-----5:R-:W-:-:S04]  /*34d0*/  FFMA R20, R20, R37, R23 ;  /* 0x0000002514147223 */ /* 0x020fc80000000017 */
[----:B------:R-:W-:-:S04]  /*34e0*/  FFMA R23, R25, R40, R20 ;  /* 0x0000002819177223 */ /* 0x000fc80000000014 */
[----:B------:R-:W-:Y:S01]  /*34f0*/  FFMA R23, R22, R43, R23 ;  /* 0x0000002b16177223 */ /* 0x000fe20000000017 */
[----:B----4-:R0:W-:Y:S01]  /*3500*/  STS [R52+0x14], R41 ;  /* 0x0000142934007388 */ /* 0x0101e20000000800 */
[----:B------:R-:W-:Y:S05]  /*3510*/  @P6 BRA `(.L_x_21) ;  /* 0x0000000000486947 */ /* 0x000fea0003800000 */
[----:B------:R-:W-:Y:S01]  /*3520*/  IADD3 R20, PT, PT, R50, -0x7, RZ ;  /* 0xfffffff932147810 */ /* 0x000fe20007ffe0ff */
[----:B------:R-:W-:Y:S01]  /*3530*/  BSSY.RECONVERGENT B1, `(.L_x_22) ;  /* 0x000000f000017945 */ /* 0x000fe20003800200 */
[----:B------:R-:W-:Y:S02]  /*3540*/  MOV R21, RZ ;  /* 0x000000ff00157202 */ /* 0x000fe40000000f00 */
[----:B------:R-:W-:-:S04]  /*3550*/  LOP3.LUT R20, R20, 0xffff, RZ, 0xc0, !PT ;  /* 0x0000ffff14147812 */ /* 0x000fc800078ec0ff */
[----:B------:R-:W-:-:S13]  /*3560*/  ISETP.GT.U32.AND P6, PT, R20, 0x30, PT ;  /* 0x000000301400780c */ /* 0x000fda0003fc4070 */
[----:B------:R-:W-:Y:S05]  /*3570*/  @P6 BRA `(.L_x_23) ;  /* 0x0000000000286947 */ /* 0x000fea0003800000 */
[----:B------:R-:W1:Y:S01]  /*3580*/  S2R R22, SR_TID.Z ;  /* 0x0000000000167919 */ /* 0x000e620000002300 */
[----:B------:R-:W2:Y:S01]  /*3590*/  LDC.64 R20, c[0x0][0x380] ;  /* 0x0000e000ff147b82 */ /* 0x000ea20000000a00 */
[----:B-1----:R-:W-:-:S05]  /*35a0*/  IMAD R22, R22, 0x188, RZ ;  /* 0x0000018816167824 */ /* 0x002fca00078e02ff */
[----:B------:R-:W-:-:S05]  /*35b0*/  IADD3 R22, PT, PT, R22, -0x7, RZ ;  /* 0xfffffff916167810 */ /* 0x000fca0007ffe0ff */
[----:B------:R-:W-:Y:S01]  /*35c0*/  IMAD R25, R53, 0x31, R22 ;  /* 0x0000003135197824 */ /* 0x000fe200078e0216 */
[----:B------:R-:W-:-:S04]  /*35d0*/  LOP3.LUT R22, R50, 0xffff, RZ, 0xc0, !PT ;  /* 0x0000ffff32167812 */ /* 0x000fc800078ec0ff */
[----:B------:R-:W-:-:S05]  /*35e0*/  IADD3 R25, PT, PT, R22, R25, RZ ;  /* 0x0000001916197210 */ /* 0x000fca0007ffe0ff */
[----:B------:R-:W-:-:S04]  /*35f0*/  IMAD R25, R16, 0x620, R25 ;  /* 0x0000062010197824 */ /* 0x000fc800078e0219 */
[----:B--2---:R-:W-:-:S06]  /*3600*/  IMAD.WIDE.U32 R20, R25, 0x4, R20 ;  /* 0x0000000419147825 */ /* 0x004fcc00078e0014 */
[----:B------:R1:W5:Y:S02]  /*3610*/  LDG.E.CONSTANT R21, desc[UR4][R20.64] ;  /* 0x0000000414157981 */ /* 0x000364000c1e9900 */
.L_x_23:
[----:B------:R-:W-:Y:S05]  /*3620*/  BSYNC.RECONVERGENT B1 ;  /* 0x0000000000017941 */ /* 0x000fea0003800200 */
.L_x_22:
[----:B-----5:R2:W-:Y:S02]  /*3630*/  STS [R52+0x18], R21 ;  /* 0x0000181534007388 */ /* 0x0205e40000000800 */
.L_x_21:
[----:B------:R-:W-:Y:S05]  /*3640*/  BSYNC.RECONVERGENT B0 ;  /* 0x0000000000007941 */ /* 0x000fea0003800200 */
.L_x_20:
[----:B------:R-:W-:Y:S01]  /*3650*/  ISETP.NE.AND P6, PT, R60, RZ, PT ;  /* 0x000000ff3c00720c */ /* 0x000fe20003fc5270 */
[----:B------:R-:W-:-:S12]  /*3660*/  BSSY.RECONVERGENT B0, `(.L_x_24) ;  /* 0x000000e000007945 */ /* 0x000fd80003800200 */
[----:B------:R-:W-:Y:S05]  /*3670*/  @P6 BRA `(.L_x_25) ;  /* 0x0000000000306947 */ /* 0x000fea0003800000 */
[----:B-1----:R-:W-:Y:S01]  /*3680*/  IADD3 R20, PT, PT, R48, -0x7, RZ ;  /* 0xfffffff930147810 */ /* 0x002fe20007ffe0ff */
[----:B------:R-:W-:Y:S01]  /*3690*/  BSSY.RECONVERGENT B1, `(.L_x_26) ;  /* 0x0000009000017945 */ /* 0x000fe20003800200 */
[----:B--2---:R-:W-:Y:S02]  /*36a0*/  MOV R21, RZ ;  /* 0x000000ff00157202 */ /* 0x004fe40000000f00 */
[----:B------:R-:W-:-:S04]  /*36b0*/  LOP3.LUT R20, R20, 0xffff, RZ, 0xc0, !PT ;  /* 0x0000ffff14147812 */ /* 0x000fc800078ec0ff */
[----:B------:R-:W-:-:S13]  /*36c0*/  ISETP.GT.U32.AND P6, PT, R20, 0x30, PT ;  /* 0x000000301400780c */ /* 0x000fda0003fc4070 */
[----:B------:R-:W-:Y:S05]  /*36d0*/  @P6 BRA `(.L_x_27) ;  /* 0x0000000000106947 */ /* 0x000fea0003800000 */
[----:B------:R-:W1:Y:S01]  /*36e0*/  LDC.64 R20, c[0x0][0x380] ;  /* 0x0000e000ff147b82 */ /* 0x000e620000000a00 */
[----:B------:R-:W-:-:S04]  /*36f0*/  IMAD R25, R16, 0x620, R12 ;  /* 0x0000062010197824 */ /* 0x000fc800078e020c */
[----:B-1----:R-:W-:-:S06]  /*3700*/  IMAD.WIDE.U32 R20, R25, 0x4, R20 ;  /* 0x0000000419147825 */ /* 0x002fcc00078e0014 */
[----:B------:R1:W5:Y:S02]  /*3710*/  LDG.E.CONSTANT R21, desc[UR4][R20.64] ;  /* 0x0000000414157981 */ /* 0x000364000c1e9900 */
.L_x_27:
[----:B------:R-:W-:Y:S05]  /*3720*/  BSYNC.RECONVERGENT B1 ;  /* 0x0000000000017941 */ /* 0x000fea0003800200 */
.L_x_26:
[----:B-----5:R3:W-:Y:S02]  /*3730*/  STS [R52+0x1c], R21 ;  /* 0x00001c1534007388 */ /* 0x0207e40000000800 */
.L_x_25:
[----:B------:R-:W-:Y:S05]  /*3740*/  BSYNC.RECONVERGENT B0 ;  /* 0x0000000000007941 */ /* 0x000fea0003800200 */
.L_x_24:
[----:B------:R-:W-:Y:S01]  /*3750*/  ISETP.NE.AND P6, PT, R58, RZ, PT ;  /* 0x000000ff3a00720c */ /* 0x000fe20003fc5270 */
[----:B------:R-:W-:-:S12]  /*3760*/  BSSY.RECONVERGENT B0, `(.L_x_28) ;  /* 0x000000e000007945 */ /* 0x000fd80003800200 */
[----:B------:R-:W-:Y:S05]  /*3770*/  @P6 BRA `(.L_x_29) ;  /* 0x0000000000306947 */ /* 0x000fea0003800000 */
[----:B-1----:R-:W-:Y:S01]  /*3780*/  VIADD R20, R47, 0xfffffff9 ;  /* 0xfffffff92f147836 */ /* 0x002fe20000000000 */
[----:B------:R-:W-:Y:S01]  /*3790*/  BSSY.RECONVERGENT B1, `(.L_x_30) ;  /* 0x0000009000017945 */ /* 0x000fe20003800200 */
[----:B--23--:R-:W-:-:S03]  /*37a0*/  HFMA2 R21, -RZ, RZ, 0, 0 ;  /* 0x00000000ff157431 */ /* 0x00cfc600000001ff */
[----:B------:R-:W-:-:S04]  /*37b0*/  LOP3.LUT R20, R20, 0xffff, RZ, 0xc0, !PT ;  /* 0x0000ffff14147812 */ /* 0x000fc800078ec0ff */
[----:B------:R-:W-:-:S13]  /*37c0*/  ISETP.GT.U32.AND P6, PT, R20, 0x30, PT ;  /* 0x000000301400780c */ /* 0x000fda0003fc4070 */
[----:B------:R-:W-:Y:S05]  /*37d0*/  @P6 BRA `(.L_x_31) ;  /* 0x0000000000106947 */ /* 0x000fea0003800000 */
[----:B------:R-:W1:Y:S01]  /*37e0*/  LDC.64 R20, c[0x0][0x380] ;  /* 0x0000e000ff147b82 */ /* 0x000e620000000a00 */
[----:B------:R-:W-:-:S04]  /*37f0*/  IMAD R25, R16, 0x620, R13 ;  /* 0x0000062010197824 */ /* 0x000fc800078e020d */
[----:B-1----:R-:W-:-:S06]  /*3800*/  IMAD.WIDE.U32 R20, R25, 0x4, R20 ;  /* 0x0000000419147825 */ /* 0x002fcc00078e0014 */
[----:B------:R1:W5:Y:S02]  /*3810*/  LDG.E.CONSTANT R21, desc[UR4][R20.64] ;  /* 0x0000000414157981 */ /* 0x000364000c1e9900 */
.L_x_31:
[----:B------:R-:W-:Y:S05]  /*3820*/  BSYNC.RECONVERGENT B1 ;  /* 0x0000000000017941 */ /* 0x000fea0003800200 */
.L_x_30:
[----:B-----5:R4:W-:Y:S02]  /*3830*/  STS [R52+0x20], R21 ;  /* 0x0000201534007388 */ /* 0x0209e40000000800 */
.L_x_29:
[----:B------:R-:W-:Y:S05]  /*3840*/  BSYNC.RECONVERGENT B0 ;  /* 0x0000000000007941 */ /* 0x000fea0003800200 */
.L_x_28:
[----:B------:R-:W-:Y:S01]  /*3850*/  ISETP.NE.AND P6, PT, R56, RZ, PT ;  /* 0x000000ff3800720c */ /* 0x000fe20003fc5270 */
[----:B------:R-:W-:-:S12]  /*3860*/  BSSY.RECONVERGENT B0, `(.L_x_32) ;  /* 0x000000d000007945 */ /* 0x000fd80003800200 */
[----:B------:R-:W-:Y:S05]  /*3870*/  @P6 BRA `(.L_x_33) ;  /* 0x00000000002c6947 */ /* 0x000fea0003800000 */
[----:B-1----:R-:W-:Y:S01]  /*3880*/  LOP3.LUT R20, R6, 0xffff, RZ, 0xc0, !PT ;  /* 0x0000ffff06147812 */ /* 0x002fe200078ec0ff */
[----:B------:R-:W-:Y:S01]  /*3890*/  BSSY.RECONVERGENT B1, `(.L_x_34) ;  /* 0x0000008000017945 */ /* 0x000fe20003800200 */
[----:B--234-:R-:W-:Y:S02]  /*38a0*/  MOV R21, RZ ;  /* 0x000000ff00157202 */ /* 0x01cfe40000000f00 */
[----:B------:R-:W-:-:S13]  /*38b0*/  ISETP.GT.U32.AND P6, PT, R20, 0x30, PT ;  /* 0x000000301400780c */ /* 0x000fda0003fc4070 */
[----:B------:R-:W-:Y:S05]  /*38c0*/  @P6 BRA `(.L_x_35) ;  /* 0x0000000000106947 */ /* 0x000fea0003800000 */
[----:B------:R-:W1:Y:S01]  /*38d0*/  LDC.64 R20, c[0x0][0x380] ;  /* 0x0000e000ff147b82 */ /* 0x000e620000000a00 */
[----:B------:R-:W-:-:S04]  /*38e0*/  IMAD R25, R16, 0x620, R14 ;  /* 0x0000062010197824 */ /* 0x000fc800078e020e */
[----:B-1----:R-:W-:-:S06]  /*38f0*/  IMAD.WIDE.U32 R20, R25, 0x4, R20 ;  /* 0x0000000419147825 */ /* 0x002fcc00078e0014 */
[----:B------:R1:W5:Y:S02]  /*3900*/  LDG.E.CONSTANT R21, desc[UR4][R20.64] ;  /* 0x0000000414157981 */ /* 0x000364000c1e9900 */
.L_x_35:
[----:B------:R-:W-:Y:S05]  /*3910*/  BSYNC.RECONVERGENT B1 ;  /* 0x0000000000017941 */ /* 0x000fea0003800200 */
.L_x_34:
[----:B-----5:R2:W-:Y:S02]  /*3920*/  STS [R52+0x24], R21 ;  /* 0x0000241534007388 */ /* 0x0205e40000000800 */
.L_x_33:
[----:B------:R-:W-:Y:S05]  /*3930*/  BSYNC.RECONVERGENT B0 ;  /* 0x0000000000007941 */ /* 0x000fea0003800200 */
.L_x_32:
[----:B------:R-:W-:Y:S01]  /*3940*/  ISETP.NE.AND P6, PT, R54, RZ, PT ;  /* 0x000000ff3600720c */ /* 0x000fe20003fc5270 */
[----:B------:R-:W-:-:S12]  /*3950*/  BSSY.RECONVERGENT B0, `(.L_x_36) ;  /* 0x000000d000007945 */ /* 0x000fd80003800200 */
[----:B------:R-:W-:Y:S05]  /*3960*/  @P6 BRA `(.L_x_37) ;  /* 0x00000000002c6947 */ /* 0x000fea0003800000 */
[----:B-1----:R-:W-:Y:S01]  /*3970*/  LOP3.LUT R20, R7, 0xffff, RZ, 0xc0, !PT ;  /* 0x0000ffff07147812 */ /* 0x002fe200078ec0ff */
[----:B------:R-:W-:Y:S01]  /*3980*/  BSSY.RECONVERGENT B1, `(.L_x_38) ;  /* 0x0000008000017945 */ /* 0x000fe20003800200 */
[----:B--234-:R-:W-:Y:S02]  /*3990*/  HFMA2 R21, -RZ, RZ, 0, 0 ;  /* 0x00000000ff157431 */ /* 0x01cfe400000001ff */
[----:B------:R-:W-:-:S13]  /*39a0*/  ISETP.GT.U32.AND P6, PT, R20, 0x30, PT ;  /* 0x000000301400780c */ /* 0x000fda0003fc4070 */
[----:B------:R-:W-:Y:S05]  /*39b0*/  @P6 BRA `(.L_x_39) ;  /* 0x0000000000106947 */ /* 0x000fea0003800000 */
[----:B------:R-:W1:Y:S01]  /*39c0*/  LDC.64 R20, c[0x0][0x380] ;  /* 0x0000e000ff147b82 */ /* 0x000e620000000a00 */
[----:B------:R-:W-:-:S04]  /*39d0*/  IMAD R25, R16, 0x620, R15 ;  /* 0x0000062010197824 */ /* 0x000fc800078e020f */
[----:B-1----:R-:W-:-:S06]  /*39e0*/  IMAD.WIDE.U32 R20, R25, 0x4, R20 ;  /* 0x0000000419147825 */ /* 0x002fcc00078e0014 */
[----:B------:R1:W5:Y:S02]  /*39f0*/  LDG.E.CONSTANT R21, desc[UR4][R20.64] ;  /* 0x0000000414157981 */ /* 0x000364000c1e9900 */
.L_x_39:
[----:B------:R-:W-:Y:S05]  /*3a00*/  BSYNC.RECONVERGENT B1 ;  /* 0x0000000000017941 */ /* 0x000fea0003800200 */
.L_x_38:
[----:B-----5:R2:W-:Y:S02]  /*3a10*/  STS [R52+0x28], R21 ;  /* 0x0000281534007388 */ /* 0x0205e40000000800 */
.L_x_37:
[----:B------:R-:W-:Y:S05]  /*3a20*/  BSYNC.RECONVERGENT B0 ;  /* 0x0000000000007941 */ /* 0x000fea0003800200 */
.L_x_36:
[----:B--234-:R-:W2:Y:S01]  /*3a30*/  @!P1 LDG.E.CONSTANT R21, desc[UR4][R88.64+0x4] ;  /* 0x0000040458159981 */ /* 0x01cea2000c1e9900 */
[----:B0-----:R-:W-:Y:S02]  /*3a40*/  P2R R83, PR, RZ, 0x20 ;  /* 0x00000020ff537803 */ /* 0x001fe40000000000 */
[----:B------:R-:W-:Y:S01]  /*3a50*/  ISETP.NE.AND P5, PT, R71, RZ, PT ;  /* 0x000000ff4700720c */ /* 0x000fe20003fa5270 */
[----:B------:R-:W3:Y:S01]  /*3a60*/  @!P2 LDG.E.CONSTANT R25, desc[UR4][R88.64+0x10] ;  /* 0x000010045819a981 */ /* 0x000ee2000c1e9900 */
[----:B------:R-:W-:Y:S02]  /*3a70*/  P2R R82, PR, RZ, 0x1 ;  /* 0x00000001ff527803 */ /* 0x000fe40000000000 */
[----:B------:R-:W-:Y:S02]  /*3a80*/  ISETP.NE.AND P0, PT, R70, RZ, PT ;  /* 0x000000ff4600720c */ /* 0x000fe40003f05270 */
[----:B------:R-:W-:Y:S01]  /*3a90*/  ISETP.NE.AND P6, PT, R69, RZ, PT ;  /* 0x000000ff4500720c */ /* 0x000fe20003fc5270 */
[----:B--2---:R-:W-:Y:S04]  /*3aa0*/  @!P1 STS [R46], R21 ;  /* 0x000000152e009388 */ /* 0x004fe80000000800 */
[----:B---3--:R-:W-:Y:S01]  /*3ab0*/  @!P2 STS [R46+0x4], R25 ;  /* 0x000004192e00a388 */ /* 0x008fe20000000800 */
[----:B------:R-:W-:Y:S06]  /*3ac0*/  BAR.SYNC.DEFER_BLOCKING 0x0 ;  /* 0x0000000000007b1d */ /* 0x000fec0000010000 */
[----:B-1----:R-:W-:Y:S04]  /*3ad0*/  LDS R20, [R45] ;  /* 0x000000002d147984 */ /* 0x002fe80000000800 */
[----:B------:R-:W0:Y:S04]  /*3ae0*/  LDS.128 R40, [R44] ;  /* 0x000000002c287984 */ /* 0x000e280000000c00 */
[----:B------:R-:W1:Y:S04]  /*3af0*/  LDS R22, [R45+0xfc] ;  /* 0x0000fc002d167984 */ /* 0x000e680000000800 */
[----:B------:R-:W-:Y:S04]  /*3b00*/  LDS R29, [R45+0x1f8] ;  /* 0x0001f8002d1d7984 */ /* 0x000fe80000000800 */
[----:B------:R-:W2:Y:S04]  /*3b10*/  LDS.128 R32, [R44+0x10] ;  /* 0x000010002c207984 */ /* 0x000ea80000000c00 */
[----:B------:R-:W-:Y:S04]  /*3b20*/  LDS R84, [R45+0x2f4] ;  /* 0x0002f4002d547984 */ /* 0x000fe80000000800 */
[----:B------:R-:W3:Y:S04]  /*3b30*/  LDS.128 R36, [R44+0x20] ;  /* 0x000020002c247984 */ /* 0x000ee80000000c00 */
[----:B------:R-:W-:Y:S04]  /*3b40*/  LDS R21, [R45+0x3f0] ;  /* 0x0003f0002d157984 */ /* 0x000fe80000000800 */
[----:B------:R-:W4:Y:S04]  /*3b50*/  LDS.128 R24, [R44+0x30] ;  /* 0x000030002c187984 */ /* 0x000f280000000c00 */
[----:B------:R-:W-:Y:S01]  /*3b60*/  LDS R85, [R45+0x18b8] ;  /* 0x0018b8002d557984 */ /* 0x000fe20000000800 */
[----:B0-----:R-:W-:-:S03]  /*3b70*/  FFMA R23, R20, R40, R23 ;  /* 0x0000002814177223 */ /* 0x001fc60000000017 */
[----:B------:R-:W0:Y:S01]  /*3b80*/  LDS R20, [R45+0x4ec] ;  /* 0x0004ec002d147984 */ /* 0x000e220000000800 */
[----:B-1----:R-:W-:-:S03]  /*3b90*/  FFMA R22, R22, R43, R23 ;  /* 0x0000002b16167223 */ /* 0x002fc60000000017 */
[----:B------:R-:W-:Y:S01]  /*3ba0*/  LDS R43, [R45+0x5e8] ;  /* 0x0005e8002d2b7984 */ /* 0x000fe20000000800 */
[----:B--2---:R-:W-:-:S03]  /*3bb0*/  FFMA R23, R29, R34, R22 ;  /* 0x000000221d177223 */ /* 0x004fc60000000016 */
[----:B------:R-:W1:Y:S01]  /*3bc0*/  LDS.128 R28, [R44+0x40] ;  /* 0x000040002c1c7984 */ /* 0x000e620000000c00 */
[----:B---3--:R-:W-:-:S03]  /*3bd0*/  FFMA R84, R84, R37, R23 ;  /* 0x0000002554547223 */ /* 0x008fc60000000017 */
[----:B------:R-:W-:Y:S01]  /*3be0*/  LDS R37, [R45+0x118] ;  /* 0x000118002d257984 */ /* 0x000fe20000000800 */
[----:B----4-:R-:W-:-:S03]  /*3bf0*/  FFMA R21, R21, R24, R84 ;  /* 0x0000001815157223 */ /* 0x010fc60000000054 */
[----:B------:R-:W-:Y:S01]  /*3c00*/  LDS R24, [R45+0x6e4] ;  /* 0x0006e4002d187984 */ /* 0x000fe20000000800 */
[----:B0-----:R-:W-:-:S03]  /*3c10*/  FFMA R34, R20, R27, R21 ;  /* 0x0000001b14227223 */ /* 0x001fc60000000015 */
[----:B------:R-:W0:Y:S04]  /*3c20*/  LDS.128 R20, [R44+0x50] ;  /* 0x000050002c147984 */ /* 0x000e280000000c00 */
[----:B------:R-:W2:Y:S01]  /*3c30*/  LDS R27, [R45+0x1c] ;  /* 0x00001c002d1b7984 */ /* 0x000ea20000000800 */
[----:B-1----:R-:W-:-:S03]  /*3c40*/  FFMA R43, R43, R30, R34 ;  /* 0x0000001e2b2b7223 */ /* 0x002fc60000000022 */
[----:B------:R-:W1:Y:S04]  /*3c50*/  LDS R30, [R45+0x214] ;  /* 0x000214002d1e7984 */ /* 0x000e680000000800 */
[----:B------:R-:W-:Y:S01]  /*3c60*/  LDS R34, [R45+0x40c] ;  /* 0x00040c002d227984 */ /* 0x000fe20000000800 */
[----:B0-----:R-:W-:-:S03]  /*3c70*/  FFMA R24, R24, R21, R43 ;  /* 0x0000001518187223 */ /* 0x001fc6000000002b */
[----:B------:R-:W0:Y:S01]  /*3c80*/  LDS R43, [R45+0x310] ;  /* 0x000310002d2b7984 */ /* 0x000e220000000800 */
[----:B--2---:R-:W-:-:S03]  /*3c90*/  FFMA R24, R27, R41, R24 ;  /* 0x000000291b187223 */ /* 0x004fc60000000018 */
[----:B------:R-:W2:Y:S01]  /*3ca0*/  LDS R41, [R45+0x508] ;  /* 0x000508002d297984 */ /* 0x000ea20000000800 */
[----:B------:R-:W-:-:S03]  /*3cb0*/  FFMA R37, R37, R32, R24 ;  /* 0x0000002025257223 */ /* 0x000fc60000000018 */
[----:B------:R-:W3:Y:S04]  /*3cc0*/  LDS R32, [R45+0x604] ;  /* 0x000604002d207984 */ /* 0x000ee80000000800 */
[----:B------:R-:W4:Y:S04]  /*3cd0*/  LDS R27, [R45+0x700] ;  /* 0x000700002d1b7984 */ /* 0x000f280000000800 */
[----:B------:R-:W5:Y:S01]  /*3ce0*/  LDS R21, [R45+0x38] ;  /* 0x000038002d157984 */ /* 0x000f620000000800 */
[----:B-1----:R-:W-:-:S03]  /*3cf0*/  FFMA R30, R30, R35, R37 ;  /* 0x000000231e1e7223 */ /* 0x002fc60000000025 */
[----:B------:R-:W1:Y:S04]  /*3d00*/  LDS R24, [R45+0x134] ;  /* 0x000134002d187984 */ /* 0x000e680000000800 */
[----:B------:R-:W-:Y:S01]  /*3d10*/  LDS R35, [R45+0x428] ;  /* 0x000428002d237984 */ /* 0x000fe20000000800 */
[----:B0-----:R-:W-:-:S03]  /*3d20*/  FFMA R43, R43, R38, R30 ;  /* 0x000000262b2b7223 */ /* 0x001fc6000000001e */
[----:B------:R-:W-:Y:S01]  /*3d30*/  LDS R30, [R45+0x32c] ;  /* 0x00032c002d1e7984 */ /* 0x000fe20000000800 */
[----:B------:R-:W-:-:S03]  /*3d40*/  FFMA R34, R34, R25, R43 ;  /* 0x0000001922227223 */ /* 0x000fc6000000002b */
[----:B------:R-:W0:Y:S01]  /*3d50*/  LDS R25, [R45+0x230] ;  /* 0x000230002d197984 */ /* 0x000e220000000800 */
[----:B--2---:R-:W-:-:S03]  /*3d60*/  FFMA R41, R41, R28, R34 ;  /* 0x0000001c29297223 */ /* 0x004fc60000000022 */
[----:B------:R-:W2:Y:S01]  /*3d70*/  LDS R28, [R45+0x524] ;  /* 0x000524002d1c7984 */ /* 0x000ea20000000800 */
[----:B---3--:R-:W-:-:S03]  /*3d80*/  FFMA R32, R32, R31, R41 ;  /* 0x0000001f20207223 */ /* 0x008fc60000000029 */
[----:B------:R-:W3:Y:S01]  /*3d90*/  LDS R31, [R45+0x620] ;  /* 0x000620002d1f7984 */ /* 0x000ee20000000800 */
[----:B----4-:R-:W-:-:S03]  /*3da0*/  FFMA R32, R27, R22, R32 ;  /* 0x000000161b207223 */ /* 0x010fc60000000020 */
[----:B------:R-:W4:Y:S01]  /*3db0*/  LDS R22, [R45+0x71c] ;  /* 0x00071c002d167984 */ /* 0x000f220000000800 */
[----:B-----5:R-:W-:-:S03]  /*3dc0*/  FFMA R27, R21, R42, R32 ;  /* 0x0000002a151b7223 */ /* 0x020fc60000000020 */
[----:B------:R-:W-:Y:S04]  /*3dd0*/  LDS R21, [R45+0x7e0] ;  /* 0x0007e0002d157984 */ /* 0x000fe80000000800 */
[----:B------:R-:W5:Y:S01]  /*3de0*/  LDS.128 R40, [R44+0x60] ;  /* 0x000060002c287984 */ /* 0x000f620000000c00 */
[----:B-1----:R-:W-:-:S04]  /*3df0*/  FFMA R24, R24, R33, R27 ;  /* 0x0000002118187223 */ /* 0x002fc8000000001b */
[----:B0-----:R-:W-:Y:S02]  /*3e00*/  FFMA R25, R25, R36, R24 ;  /* 0x0000002419197223 */ /* 0x001fe40000000018 */
[----:B------:R-:W0:Y:S02]  /*3e10*/  LDS R24, [R45+0x8dc] ;  /* 0x0008dc002d187984 */ /* 0x000e240000000800 */
[----:B------:R-:W-:Y:S02]  /*3e20*/  FFMA R30, R30, R39, R25 ;  /* 0x000000271e1e7223 */ /* 0x000fe40000000019 */
[----:B------:R-:W-:Y:S02]  /*3e30*/  LDS R25, [R45+0x9d8] ;  /* 0x0009d8002d197984 */ /* 0x000fe40000000800 */
[----:B------:R-:W-:Y:S02]  /*3e40*/  FFMA R35, R35, R26, R30 ;  /* 0x0000001a23237223 */ /* 0x000fe4000000001e */
[----:B------:R-:W-:Y:S02]  /*3e50*/  LDS.128 R36, [R44+0x80] ;  /* 0x000080002c247984 */ /* 0x000fe40000000c00 */
[----:B--2---:R-:W-:-:S02]  /*3e60*/  FFMA R28, R28, R29, R35 ;  /* 0x0000001d1c1c7223 */ /* 0x004fc40000000023 */
[----:B------:R-:W1:Y:S02]  /*3e70*/  LDS.128 R32, [R44+0x70] ;  /* 0x000070002c207984 */ /* 0x000e640000000c00 */
[----:B---3--:R-:W-:Y:S02]  /*3e80*/  FFMA R31, R31, R20, R28 ;  /* 0x000000141f1f7223 */ /* 0x008fe4000000001c */
[----:B------:R-:W2:Y:S02]  /*3e90*/  LDS R28, [R45+0xad4] ;  /* 0x000ad4002d1c7984 */ /* 0x000ea40000000800 */
[----:B----4-:R-:W-:Y:S02]  /*3ea0*/  FFMA R22, R22, R23, R31 ;  /* 0x0000001716167223 */ /* 0x010fe4000000001f */
[----:B------:R-:W-:Y:S02]  /*3eb0*/  LDS R29, [R45+0xbd0] ;  /* 0x000bd0002d1d7984 */ /* 0x000fe40000000800 */
[----:B-----5:R-:W-:-:S02]  /*3ec0*/  FFMA R27, R21, R40, R22 ;  /* 0x00000028151b7223 */ /* 0x020fc40000000016 */
[----:B------:R-:W3:Y:S04]  /*3ed0*/  LDS.128 R20, [R44+0x90] ;  /* 0x000090002c147984 */ /* 0x000ee80000000c00 */
[----:B------:R-:W4:Y:S01]  /*3ee0*/  LDS R30, [R45+0xccc] ;  /* 0x000ccc002d1e7984 */ /* 0x000f220000000800 */
[----:B0-----:R-:W-:-:S03]  /*3ef0*/  FFMA R24, R24, R43, R27 ;  /* 0x0000002b18187223 */ /* 0x001fc6000000001b */
[----:B------:R-:W-:Y:S01]  /*3f00*/  LDS R43, [R45+0xdc8] ;  /* 0x000dc8002d2b7984 */ /* 0x000fe20000000800 */
[----:B-1----:R-:W-:-:S03]  /*3f10*/  FFMA R31, R25, R34, R24 ;  /* 0x00000022191f7223 */ /* 0x002fc60000000018 */
[----:B------:R-:W0:Y:S01]  /*3f20*/  LDS.128 R24, [R44+0xa0] ;  /* 0x0000a0002c187984 */ /* 0x000e220000000c00 */
[----:B--2---:R-:W-:-:S03]  /*3f30*/  FFMA R28, R28, R37, R31 ;  /* 0x000000251c1c7223 */ /* 0x004fc6000000001f */
[----:B------:R-:W-:Y:S01]  /*3f40*/  LDS R37, [R45+0x8f8] ;  /* 0x0008f8002d257984 */ /* 0x000fe20000000800 */
[----:B---3--:R-:W-:-:S03]  /*3f50*/  FFMA R29, R29, R20, R28 ;  /* 0x000000141d1d7223 */ /* 0x008fc6000000001c */
[----:B------:R-:W-:Y:S01]  /*3f60*/  LDS R20, [R45+0xec4] ;  /* 0x000ec4002d147984 */ /* 0x000fe20000000800 */
[----:B----4-:R-:W-:-:S03]  /*3f70*/  FFMA R34, R30, R23, R29 ;  /* 0x000000171e227223 */ /* 0x010fc6000000001d */
[----:B------:R-:W1:Y:S04]  /*3f80*/  LDS.128 R28, [R44+0xb0] ;  /* 0x0000b0002c1c7984 */ /* 0x000e680000000c00 */
[----:B------:R-:W2:Y:S01]  /*3f90*/  LDS R23, [R45+0x7fc] ;  /* 0x0007fc002d177984 */ /* 0x000ea20000000800 */
[----:B0-----:R-:W-:-:S03]  /*3fa0*/  FFMA R43, R43, R26, R34 ;  /* 0x0000001a2b2b7223 */ /* 0x001fc60000000022 */
[----:B------:R-:W0:Y:S04]  /*3fb0*/  LDS R26, [R45+0x9f4] ;  /* 0x0009f4002d1a7984 */ /* 0x000e280000000800 */
[----:B------:R-:W-:Y:S01]  /*3fc0*/  LDS R34, [R45+0xbec] ;  /* 0x000bec002d227984 */ /* 0x000fe20000000800 */
[----:B-1----:R-:W-:-:S03]  /*3fd0*/  FFMA R20, R20, R29, R43 ;  /* 0x0000001d14147223 */ /* 0x002fc6000000002b */
[----:B------:R-:W1:Y:S01]  /*3fe0*/  LDS R43, [R45+0xaf0] ;  /* 0x000af0002d2b7984 */ /* 0x000e620000000800 */
[----:B--2---:R-:W-:-:S03]  /*3ff0*/  FFMA R20, R23, R41, R20 ;  /* 0x0000002917147223 */ /* 0x004fc60000000014 */
[----:B------:R-:W2:Y:S01]  /*4000*/  LDS R41, [R45+0xce8] ;  /* 0x000ce8002d297984 */ /* 0x000ea20000000800 */
[----:B------:R-:W-:-:S03]  /*4010*/  FFMA R37, R37, R32, R20 ;  /* 0x0000002025257223 */ /* 0x000fc60000000014 */
[----:B------:R-:W3:Y:S04]  /*4020*/  LDS R32, [R45+0xde4] ;  /* 0x000de4002d207984 */ /* 0x000ee80000000800 */
[----:B------:R-:W4:Y:S04]  /*4030*/  LDS R29, [R45+0xee0] ;  /* 0x000ee0002d1d7984 */ /* 0x000f280000000800 */
[----:B------:R-:W5:Y:S04]  /*4040*/  LDS R23, [R45+0x818] ;  /* 0x000818002d177984 */ /* 0x000f680000000800 */
[----:B------:R-:W5:Y:S01]  /*4050*/  LDS R20, [R45+0x914] ;  /* 0x000914002d147984 */ /* 0x000f620000000800 */
[----:B0-----:R-:W-:-:S03]  /*4060*/  FFMA R26, R26, R35, R37 ;  /* 0x000000231a1a7223 */ /* 0x001fc60000000025 */
[----:B------:R-:W-:Y:S01]  /*4070*/  LDS R35, [R45+0xc08] ;  /* 0x000c08002d237984 */ /* 0x000fe20000000800 */
[----:B-1----:R-:W-:-:S03]  /*4080*/  FFMA R43, R43, R38, R26 ;  /* 0x000000262b2b7223 */ /* 0x002fc6000000001a */
[----:B------:R-:W-:Y:S01]  /*4090*/  LDS R26, [R45+0xb0c] ;  /* 0x000b0c002d1a7984 */ /* 0x000fe20000000800 */
[----:B------:R-:W-:-:S03]  /*40a0*/  FFMA R34, R34, R21, R43 ;  /* 0x0000001522227223 */ /* 0x000fc6000000002b */
[----:B------:R-:W0:Y:S01]  /*40b0*/  LDS R21, [R45+0xa10] ;  /* 0x000a10002d157984 */ /* 0x000e220000000800 */
[----:B--2---:R-:W-:-:S03]  /*40c0*/  FFMA R41, R41, R24, R34 ;  /* 0x0000001829297223 */ /* 0x004fc60000000022 */
[----:B------:R-:W1:Y:S01]  /*40d0*/  LDS R24, [R45+0xd04] ;  /* 0x000d04002d187984 */ /* 0x000e620000000800 */
[----:B---3--:R-:W-:-:S03]  /*40e0*/  FFMA R32, R32, R27, R41 ;  /* 0x0000001b20207223 */ /* 0x008fc60000000029 */
[----:B------:R-:W2:Y:S01]  /*40f0*/  LDS R27, [R45+0xe00] ;  /* 0x000e00002d1b7984 */ /* 0x000ea20000000800 */
[----:B----4-:R-:W-:-:S03]  /*4100*/  FFMA R32, R29, R30, R32 ;  /* 0x0000001e1d207223 */ /* 0x010fc60000000020 */
[----:B------:R-:W3:Y:S01]  /*4110*/  LDS R30, [R45+0xefc] ;  /* 0x000efc002d1e7984 */ /* 0x000ee20000000800 */
[----:B-----5:R-:W-:-:S03]  /*4120*/  FFMA R23, R23, R42, R32 ;  /* 0x0000002a17177223 */ /* 0x020fc60000000020 */
[----:B------:R-:W-:Y:S04]  /*4130*/  LDS R29, [R45+0xfc0] ;  /* 0x000fc0002d1d7984 */ /* 0x000fe80000000800 */
[----:B------:R-:W4:Y:S01]  /*4140*/  LDS.128 R40, [R44+0xc0] ;  /* 0x0000c0002c287984 */ /* 0x000f220000000c00 */
[----:B------:R-:W-:-:S03]  /*4150*/  FFMA R20, R20, R33, R23 ;  /* 0x0000002114147223 */ /* 0x000fc60000000017 */
[----:B------:R-:W5:Y:S04]  /*4160*/  LDS R32, [R45+0x10bc] ;  /* 0x0010bc002d207984 */ /* 0x000f680000000800 */
[----:B------:R-:W-:Y:S04]  /*4170*/  LDS R33, [R45+0x11b8] ;  /* 0x0011b8002d217984 */ /* 0x000fe80000000800 */
[----:B------:R-:W-:Y:S01]  /*4180*/  LDS R34, [R45+0x12b4] ;  /* 0x0012b4002d227984 */ /* 0x000fe20000000800 */
[----:B0-----:R-:W-:-:S04]  /*4190*/  FFMA R21, R21, R36, R20 ;  /* 0x0000002415157223 */ /* 0x001fc80000000014 */
[----:B------:R-:W-:Y:S02]  /*41a0*/  FFMA R26, R26, R39, R21 ;  /* 0x000000271a1a7223 */ /* 0x000fe40000000015 */
[----:B------:R-:W-:Y:S02]  /*41b0*/  LDS.128 R36, [R44+0xe0] ;  /* 0x0000e0002c247984 */ /* 0x000fe40000000c00 */
[----:B------:R-:W-:Y:S02]  /*41c0*/  FFMA R35, R35, R22, R26 ;  /* 0x0000001623237223 */ /* 0x000fe4000000001a */
[----:B------:R-:W0:Y:S02]  /*41d0*/  LDS.128 R20, [R44+0xd0] ;  /* 0x0000d0002c147984 */ /* 0x000e240000000c00 */
[----:B-1----:R-:W-:Y:S02]  /*41e0*/  FFMA R24, R24, R25, R35 ;  /* 0x0000001918187223 */ /* 0x002fe40000000023 */
[----:B------:R-:W-:Y:S02]  /*41f0*/  LDS R35, [R45+0x13b0] ;  /* 0x0013b0002d237984 */ /* 0x000fe40000000800 */
[----:B--2---:R-:W-:-:S04]  /*4200*/  FFMA R27, R27, R28, R24 ;  /* 0x0000001c1b1b7223 */ /* 0x004fc80000000018 */
[----:B---3--:R-:W-:Y:S02]  /*4210*/  FFMA R30, R30, R31, R27 ;  /* 0x0000001f1e1e7223 */ /* 0x008fe4000000001b */
[----:B------:R-:W1:Y:S02]  /*4220*/  LDS.128 R24, [R44+0xf0] ;  /* 0x0000f0002c187984 */ /* 0x000e640000000c00 */
[----:B----4-:R-:W-:Y:S02]  /*4230*/  FFMA R29, R29, R40, R30 ;  /* 0x000000281d1d7223 */ /* 0x010fe4000000001e */
[----:B------:R-:W2:Y:S02]  /*4240*/  LDS R40, [R45+0x14ac] ;  /* 0x0014ac002d287984 */ /* 0x000ea40000000800 */
[----:B-----5:R-:W-:Y:S02]  /*4250*/  FFMA R32, R32, R43, R29 ;  /* 0x0000002b20207223 */ /* 0x020fe4000000001d */
[----:B------:R-:W-:Y:S04]  /*4260*/  LDS R43, [R45+0x15a8] ;  /* 0x0015a8002d2b7984 */ /* 0x000fe80000000800 */
[----:B------:R-:W3:Y:S01]  /*4270*/  LDS.128 R28, [R44+0x100] ;  /* 0x000100002c1c7984 */ /* 0x000ee20000000c00 */
[----:B0-----:R-:W-:-:S03]  /*4280*/  FFMA R33, R33, R22, R32 ;  /* 0x0000001621217223 */ /* 0x001fc60000000020 */
[----:B------:R-:W-:Y:S01]  /*4290*/  LDS R22, [R45+0x16a4] ;  /* 0x0016a4002d167984 */ /* 0x000fe20000000800 */
[----:B------:R-:W-:-:S03]  /*42a0*/  FFMA R34, R34, R37, R33 ;  /* 0x0000002522227223 */ /* 0x000fc60000000021 */
[----:B------:R-:W-:Y:S01]  /*42b0*/  LDS R37, [R45+0x10d8] ;  /* 0x0010d8002d257984 */ /* 0x000fe20000000800 */
[----:B-1----:R-:W-:-:S03]  /*42c0*/  FFMA R35, R35, R24, R34 ;  /* 0x0000001823237223 */ /* 0x002fc60000000022 */
[----:B------:R-:W-:Y:S01]  /*42d0*/  LDS R24, [R45+0x11d4] ;  /* 0x0011d4002d187984 */ /* 0x000fe20000000800 */
[----:B--2---:R-:W-:-:S03]  /*42e0*/  FFMA R40, R40, R27, R35 ;  /* 0x0000001b28287223 */ /* 0x004fc60000000023 */
[----:B------:R-:W0:Y:S04]  /*42f0*/  LDS.128 R32, [R44+0x110] ;  /* 0x000110002c207984 */ /* 0x000e280000000c00 */
[----:B------:R-:W1:Y:S01]  /*4300*/  LDS R27, [R45+0xfdc] ;  /* 0x000fdc002d1b7984 */ /* 0x000e620000000800 */
[----:B---3--:R-:W-:-:S03]  /*4310*/  FFMA R43, R43, R30, R40 ;  /* 0x0000001e2b2b7223 */ /* 0x008fc60000000028 */
[----:B------:R-:W-:Y:S04]  /*4320*/  LDS R30, [R45+0x13cc] ;  /* 0x0013cc002d1e7984 */ /* 0x000fe80000000800 */
[----:B------:R-:W-:Y:S01]  /*4330*/  LDS R40, [R45+0x15c4] ;  /* 0x0015c4002d287984 */ /* 0x000fe20000000800 */
[----:B0-----:R-:W-:-:S03]  /*4340*/  FFMA R22, R22, R33, R43 ;  /* 0x0000002116167223 */ /* 0x001fc6000000002b */
[----:B------:R-:W0:Y:S01]  /*4350*/  LDS R43, [R45+0x12d0] ;  /* 0x0012d0002d2b7984 */ /* 0x000e220000000800 */
[----:B-1----:R-:W-:-:S03]  /*4360*/  FFMA R22, R27, R41, R22 ;  /* 0x000000291b167223 */ /* 0x002fc60000000016 */
[----:B------:R-:W1:Y:S04]  /*4370*/  LDS R41, [R45+0x14c8] ;  /* 0x0014c8002d297984 */ /* 0x000e680000000800 */
[----:B------:R-:W2:Y:S01]  /*4380*/  LDS R33, [R45+0x16c0] ;  /* 0x0016c0002d217984 */ /* 0x000ea20000000800 */
[----:B------:R-:W-:-:S03]  /*4390*/  FFMA R37, R37, R20, R22 ;  /* 0x0000001425257223 */ /* 0x000fc60000000016 */
[----:B------:R-:W3:Y:S01]  /*43a0*/  LDS R27, [R45+0xff8] ;  /* 0x000ff8002d1b7984 */ /* 0x000ee20000000800 */
[----:B------:R-:W-:-:S03]  /*43b0*/  FFMA R24, R24, R23, R37 ;  /* 0x0000001718187223 */ /* 0x000fc60000000025 */
[----:B------:R-:W4:Y:S04]  /*43c0*/  LDS R20, [R45+0x10f4] ;  /* 0x0010f4002d147984 */ /* 0x000f280000000800 */
[----:B------:R-:W5:Y:S04]  /*43d0*/  LDS R23, [R45+0x11f0] ;  /* 0x0011f0002d177984 */ /* 0x000f680000000800 */
[----:B------:R-:W5:Y:S04]  /*43e0*/  LDS R22, [R45+0x12ec] ;  /* 0x0012ec002d167984 */ /* 0x000f680000000800 */
[----:B------:R-:W5:Y:S01]  /*43f0*/  LDS R37, [R45+0x13e8] ;  /* 0x0013e8002d257984 */ /* 0x000f620000000800 */
[----:B0-----:R-:W-:-:S03]  /*4400*/  FFMA R43, R43, R38, R24 ;  /* 0x000000262b2b7223 */ /* 0x001fc60000000018 */
[----:B------:R-:W0:Y:S01]  /*4410*/  LDS R24, [R45+0x14e4] ;  /* 0x0014e4002d187984 */ /* 0x000e220000000800 */
[----:B------:R-:W-:-:S03]  /*4420*/  FFMA R30, R30, R25, R43 ;  /* 0x000000191e1e7223 */ /* 0x000fc6000000002b */
[----:B------:R-:W0:Y:S01]  /*4430*/  LDS R25, [R45+0x15e0] ;  /* 0x0015e0002d197984 */ /* 0x000e220000000800 */
[----:B-1----:R-:W-:-:S03]  /*4440*/  FFMA R41, R41, R28, R30 ;  /* 0x0000001c29297223 */ /* 0x002fc6000000001e */
[----:B------:R-:W1:Y:S01]  /*4450*/  LDS R28, [R45+0x16dc] ;  /* 0x0016dc002d1c7984 */ /* 0x000e620000000800 */
[----:B------:R-:W-:-:S03]  /*4460*/  FFMA R40, R40, R31, R41 ;  /* 0x0000001f28287223 */ /* 0x000fc60000000029 */
[----:B------:R-:W-:Y:S01]  /*4470*/  LDS R31, [R45+0x17a0] ;  /* 0x0017a0002d1f7984 */ /* 0x000fe20000000800 */
[----:B--2---:R-:W-:-:S03]  /*4480*/  FFMA R34, R33, R34, R40 ;  /* 0x0000002221227223 */ /* 0x004fc60000000028 */
[----:B------:R-:W-:Y:S01]  /*4490*/  LDS R33, [R45+0x1998] ;  /* 0x001998002d217984 */ /* 0x000fe20000000800 */
[----:B---3--:R-:W-:-:S03]  /*44a0*/  FFMA R27, R27, R42, R34 ;  /* 0x0000002a1b1b7223 */ /* 0x008fc60000000022 */
[----:B------:R-:W2:Y:S01]  /*44b0*/  LDS.128 R40, [R44+0x120] ;  /* 0x000120002c287984 */ /* 0x000ea20000000c00 */
[----:B----4-:R-:W-:-:S03]  /*44c0*/  FFMA R20, R20, R21, R27 ;  /* 0x0000001514147223 */ /* 0x010fc6000000001b */
[----:B------:R-:W3:Y:S01]  /*44d0*/  LDS R34, [R45+0x189c] ;  /* 0x00189c002d227984 */ /* 0x000ee20000000800 */
[----:B-----5:R-:W-:-:S03]  /*44e0*/  FFMA R23, R23, R36, R20 ;  /* 0x0000002417177223 */ /* 0x020fc60000000014 */
[----:B------:R-:W-:Y:S01]  /*44f0*/  LDS R36, [R45+0x1a94] ;  /* 0x001a94002d247984 */ /* 0x000fe20000000800 */
[----:B------:R-:W-:-:S03]  /*4500*/  FFMA R22, R22, R39, R23 ;  /* 0x0000002716167223 */ /* 0x000fc60000000017 */
[----:B------:R-:W-:Y:S01]  /*4510*/  LDS R38, [R45+0x1c8c] ;  /* 0x001c8c002d267984 */ /* 0x000fe20000000800 */
[----:B------:R-:W-:-:S03]  /*4520*/  FFMA R37, R37, R26, R22 ;  /* 0x0000001a25257223 */ /* 0x000fc60000000016 */
[----:B------:R-:W4:Y:S01]  /*4530*/  LDS.128 R20, [R44+0x130] ;  /* 0x000130002c147984 */ /* 0x000f220000000c00 */
[----:B0-----:R-:W-:-:S03]  /*4540*/  FFMA R24, R24, R29, R37 ;  /* 0x0000001d18187223 */ /* 0x001fc60000000025 */
[----:B------:R-:W-:Y:S01]  /*4550*/  LDS R37, [R45+0x1b90] ;  /* 0x001b90002d257984 */ /* 0x000fe20000000800 */
[----:B------:R-:W-:-:S04]  /*4560*/  FFMA R25, R25, R32, R24 ;  /* 0x0000002019197223 */ /* 0x000fc80000000018 */
[----:B-1----:R-:W-:Y:S02]  /*4570*/  FFMA R28, R28, R35, R25 ;  /* 0x000000231c1c7223 */ /* 0x002fe40000000019 */
[----:B------:R-:W0:Y:S02]  /*4580*/  LDS.128 R24, [R44+0x140] ;  /* 0x000140002c187984 */ /* 0x000e240000000c00 */
[----:B--2---:R-:W-:Y:S02]  /*4590*/  FFMA R35, R31, R40, R28 ;  /* 0x000000281f237223 */ /* 0x004fe4000000001c */
[----:B------:R-:W1:Y:S02]  /*45a0*/  LDS.128 R28, [R44+0x150] ;  /* 0x000150002c1c7984 */ /* 0x000e640000000c00 */
[----:B---3--:R-:W-:Y:S02]  /*45b0*/  FFMA R34, R34, R43, R35 ;  /* 0x0000002b22227223 */ /* 0x008fe40000000023 */
[----:B------:R-:W-:Y:S02]  /*45c0*/  LDS R43, [R45+0x1d88] ;  /* 0x001d88002d2b7984 */ /* 0x000fe40000000800 */
[----:B----4-:R-:W-:-:S02]  /*45d0*/  FFMA R39, R33, R22, R34 ;  /* 0x0000001621277223 */ /* 0x010fc40000000022 */
[----:B------:R-:W2:Y:S04]  /*45e0*/  LDS.128 R32, [R44+0x160] ;  /* 0x000160002c207984 */ /* 0x000ea80000000c00 */
[----:B------:R-:W-:Y:S01]  /*45f0*/  LDS R22, [R45+0x1e84] ;  /* 0x001e84002d167984 */ /* 0x000fe20000000800 */
[----:B0-----:R-:W-:-:S03]  /*4600*/  FFMA R36, R36, R25, R39 ;  /* 0x0000001924247223 */ /* 0x001fc60000000027 */
[----:B------:R-:W-:Y:S01]  /*4610*/  LDS R25, [R45+0x17bc] ;  /* 0x0017bc002d197984 */ /* 0x000fe20000000800 */
[----:B-1----:R-:W-:-:S04]  /*4620*/  FFMA R37, R37, R28, R36 ;  /* 0x0000001c25257223 */ /* 0x002fc80000000024 */
[----:B------:R-:W-:Y:S02]  /*4630*/  FFMA R28, R38, R31, R37 ;  /* 0x0000001f261c7223 */ /* 0x000fe40000000025 */
[----:B------:R-:W0:Y:S04]  /*4640*/  LDS.128 R36, [R44+0x170] ;  /* 0x000170002c247984 */ /* 0x000e280000000c00 */
[----:B------:R-:W-:Y:S01]  /*4650*/  LDS R31, [R45+0x1ab0] ;  /* 0x001ab0002d1f7984 */ /* 0x000fe20000000800 */
[----:B--2---:R-:W-:-:S03]  /*4660*/  FFMA R43, R43, R34, R28 ;  /* 0x000000222b2b7223 */ /* 0x004fc6000000001c */
[----:B------:R-:W1:Y:S01]  /*4670*/  LDS R28, [R45+0x19b4] ;  /* 0x0019b4002d1c7984 */ /* 0x000e620000000800 */
[----:B0-----:R-:W-:-:S04]  /*4680*/  FFMA R22, R22, R37, R43 ;  /* 0x0000002516167223 */ /* 0x001fc8000000002b */
[----:B------:R-:W-:Y:S02]  /*4690*/  FFMA R22, R25, R41, R22 ;  /* 0x0000002919167223 */ /* 0x000fe40000000016 */
[----:B------:R-:W0:Y:S02]  /*46a0*/  @P5 LDC.64 R40, c[0x0][0x380] ;  /* 0x0000e000ff285b82 */ /* 0x000e240000000a00 */
[----:B------:R-:W-:Y:S01]  /*46b0*/  FFMA R85, R85, R20, R22 ;  /* 0x0000001455557223 */ /* 0x000fe20000000016 */
[----:B------:R-:W-:Y:S01]  /*46c0*/  IADD3 R25, PT, PT, R19, 0x1, RZ ;  /* 0x0000000113197810 */ /* 0x000fe20007ffe0ff */
[----:B------:R-:W-:Y:S02]  /*46d0*/  LDS R20, [R45+0x1da4] ;  /* 0x001da4002d147984 */ /* 0x000fe40000000800 */
[----:B-1----:R-:W-:Y:S02]  /*46e0*/  FFMA R28, R28, R23, R85 ;  /* 0x000000171c1c7223 */ /* 0x002fe40000000055 */
[----:B------:R-:W1:Y:S01]  /*46f0*/  @P0 LDC.64 R22, c[0x0][0x380] ;  /* 0x0000e000ff160b82 */ /* 0x000e620000000a00 */
[----:B------:R-:W-:-:S02]  /*4700*/  @P5 IMAD R25, R16, 0x620, R25 ;  /* 0x0000062010195824 */ /* 0x000fc400078e0219 */
[----:B------:R-:W-:Y:S01]  /*4710*/  FFMA R26, R31, R26, R28 ;  /* 0x0000001a1f1a7223 */ /* 0x000fe2000000001c */
[----:B------:R-:W-:Y:S01]  /*4720*/  IADD3 R31, PT, PT, R63, 0x2, RZ ;  /* 0x000000023f1f7810 */ /* 0x000fe20007ffe0ff */
[----:B------:R-:W-:Y:S04]  /*4730*/  LDS R28, [R45+0x18d4] ;  /* 0x0018d4002d1c7984 */ /* 0x000fe80000000800 */
[----:B------:R-:W-:Y:S01]  /*4740*/  @P0 IMAD R31, R16, 0x620, R31 ;  /* 0x00000620101f0824 */ /* 0x000fe200078e021f */
[----:B------:R-:W2:Y:S01]  /*4750*/  @P6 LDC.64 R84, c[0x0][0x380] ;  /* 0x0000e000ff546b82 */ /* 0x000ea20000000a00 */
[----:B0-----:R-:W-:Y:S01]  /*4760*/  @P5 IMAD.WIDE.U32 R40, R25, 0x4, R40 ;  /* 0x0000000419285825 */ /* 0x001fe200078e0028 */
[----:B------:R-:W-:-:S06]  /*4770*/  MOV R25, RZ ;  /* 0x000000ff00197202 */ /* 0x000fcc0000000f00 */
[----:B------:R0:W3:Y:S01]  /*4780*/  @P5 LDG.E.CONSTANT R25, desc[UR4][R40.64] ;  /* 0x0000000428195981 */ /* 0x0000e2000c1e9900 */
[----:B------:R-:W-:Y:S01]  /*4790*/  ISETP.NE.AND P5, PT, R83, RZ, PT ;  /* 0x000000ff5300720c */ /* 0x000fe20003fa5270 */
[----:B-1----:R-:W-:-:S04]  /*47a0*/  @P0 IMAD.WIDE.U32 R22, R31, 0x4, R22 ;  /* 0x000000041f160825 */ /* 0x002fc800078e0016 */
[----:B------:R-:W-:Y:S01]  /*47b0*/  HFMA2 R31, -RZ, RZ, 0, 0 ;  /* 0x00000000ff1f7431 */ /* 0x000fe200000001ff */
[----:B0-----:R-:W0:Y:S05]  /*47c0*/  @P4 LDC.64 R40, c[0x0][0x380] ;  /* 0x0000e000ff284b82 */ /* 0x001e2a0000000a00 */
[----:B------:R1:W4:Y:S01]  /*47d0*/  @P0 LDG.E.CONSTANT R31, desc[UR4][R22.64] ;  /* 0x00000004161f0981 */ /* 0x000322000c1e9900 */
[----:B------:R-:W-:Y:S02]  /*47e0*/  ISETP.NE.AND P0, PT, R82, RZ, PT ;  /* 0x000000ff5200720c */ /* 0x000fe40003f05270 */
[----:B------:R-:W5:Y:S01]  /*47f0*/  @P3 LDC.64 R82, c[0x0][0x380] ;  /* 0x0000e000ff523b82 */ /* 0x000f620000000a00 */
[----:B------:R-:W-:-:S02]  /*4800*/  IADD3 R37, PT, PT, R61, 0x2, RZ ;  /* 0x000000023d257810 */ /* 0x000fc40007ffe0ff */
[----:B------:R-:W-:-:S05]  /*4810*/  IADD3 R87, PT, PT, R57, 0x2, RZ ;  /* 0x0000000239577810 */ /* 0x000fca0007ffe0ff */
[----:B-1----:R-:W1:Y:S01]  /*4820*/  @P5 LDC.64 R22, c[0x0][0x380] ;  /* 0x0000e000ff165b82 */ /* 0x002e620000000a00 */
[C---:B------:R-:W-:Y:S02]  /*4830*/  @P6 IMAD R37, R16.reuse, 0x620, R37 ;  /* 0x0000062010256824 */ /* 0x040fe400078e0225 */
[----:B------:R-:W-:Y:S02]  /*4840*/  @P4 IMAD R87, R16, 0x620, R87 ;  /* 0x0000062010574824 */ /* 0x000fe400078e0257 */
[----:B--2---:R-:W-:Y:S01]  /*4850*/  @P6 IMAD.WIDE.U32 R84, R37, 0x4, R84 ;  /* 0x0000000425546825 */ /* 0x004fe200078e0054 */
[----:B------:R-:W-:-:S03]  /*4860*/  IADD3 R43, PT, PT, R59, 0x2, RZ ;  /* 0x000000023b2b7810 */ /* 0x000fc60007ffe0ff */
[----:B------:R-:W-:Y:S02]  /*4870*/  IMAD.MOV.U32 R37, RZ, RZ, RZ ;  /* 0x000000ffff257224 */ /* 0x000fe400078e00ff */
[----:B0-----:R-:W-:Y:S01]  /*4880*/  @P4 IMAD.WIDE.U32 R40, R87, 0x4, R40 ;  /* 0x0000000457284825 */ /* 0x001fe200078e0028 */
[----:B------:R-:W-:-:S03]  /*4890*/  IADD3 R87, PT, PT, R55, 0x2, RZ ;  /* 0x0000000237577810 */ /* 0x000fc60007ffe0ff */
[----:B------:R0:W2:Y:S01]  /*48a0*/  @P6 LDG.E.CONSTANT R37, desc[UR4][R84.64] ;  /* 0x0000000454256981 */ /* 0x0000a2000c1e9900 */
[C---:B------:R-:W-:Y:S02]  /*48b0*/  @P3 IMAD R43, R16.reuse, 0x620, R43 ;  /* 0x00000620102b3824 */ /* 0x040fe400078e022b */
[----:B------:R-:W-:Y:S02]  /*48c0*/  @P5 IMAD R87, R16, 0x620, R87 ;  /* 0x0000062010575824 */ /* 0x000fe400078e0257 */
[----:B-----5:R-:W-:Y:S01]  /*48d0*/  @P3 IMAD.WIDE.U32 R82, R43, 0x4, R82 ;  /* 0x000000042b523825 */ /* 0x020fe200078e0052 */
[----:B------:R-:W-:-:S03]  /*48e0*/  MOV R43, RZ ;  /* 0x000000ff002b7202 */ /* 0x000fc60000000f00 */
[----:B0-----:R-:W-:Y:S02]  /*48f0*/  HFMA2 R85, -RZ, RZ, 0, 0 ;  /* 0x00000000ff557431 */ /* 0x001fe400000001ff */
[----:B-1----:R-:W-:Y:S01]  /*4900*/  @P5 IMAD.WIDE.U32 R22, R87, 0x4, R22 ;  /* 0x0000000457165825 */ /* 0x002fe200078e0016 */
[----:B------:R-:W-:Y:S01]  /*4910*/  MOV R87, RZ ;  /* 0x000000ff00577202 */ /* 0x000fe20000000f00 */
[----:B------:R0:W5:Y:S05]  /*4920*/  @P3 LDG.E.CONSTANT R43, desc[UR4][R82.64] ;  /* 0x00000004522b3981 */ /* 0x00016a000c1e9900 */
[----:B------:R1:W5:Y:S04]  /*4930*/  @P5 LDG.E.CONSTANT R87, desc[UR4][R22.64] ;  /* 0x0000000416575981 */ /* 0x000368000c1e9900 */
[----:B------:R-:W5:Y:S04]  /*4940*/  @P4 LDG.E.CONSTANT R85, desc[UR4][R40.64] ;  /* 0x0000000428554981 */ /* 0x000f68000c1e9900 */
[----:B0-----:R-:W0:Y:S04]  /*4950*/  LDS R83, [R45+0x1bac] ;  /* 0x001bac002d537984 */ /* 0x001e280000000800 */
[----:B-1----:R-:W-:Y:S04]  /*4960*/  LDS R23, [R45+0x1bc8] ;  /* 0x001bc8002d177984 */ /* 0x002fe80000000800 */
[----:B------:R-:W-:Y:S01]  /*4970*/  LDS R22, [R45+0x1cc4] ;  /* 0x001cc4002d167984 */ /* 0x000fe20000000800 */
[----:B0-----:R-:W-:-:S03]  /*4980*/  FFMA R26, R83, R29, R26 ;  /* 0x0000001d531a7223 */ /* 0x001fc6000000001a */
[----:B------:R-:W0:Y:S02]  /*4990*/  LDS R29, [R45+0x1ca8] ;  /* 0x001ca8002d1d7984 */ /* 0x000e240000000800 */
[----:B0-----:R-:W-:Y:S02]  /*49a0*/  FFMA R83, R29, R32, R26 ;  /* 0x000000201d537223 */ /* 0x001fe4000000001a */
[----:B------:R-:W0:Y:S04]  /*49b0*/  LDS R29, [R45+0x1ea0] ;  /* 0x001ea0002d1d7984 */ /* 0x000e280000000800 */
[----:B------:R-:W1:Y:S01]  /*49c0*/  LDS R26, [R45+0x17d8] ;  /* 0x0017d8002d1a7984 */ /* 0x000e620000000800 */
[----:B------:R-:W-:-:S03]  /*49d0*/  FFMA R20, R20, R35, R83 ;  /* 0x0000002314147223 */ /* 0x000fc60000000053 */
[----:B------:R-:W1:Y:S01]  /*49e0*/  LDS R35, [R45+0x19d0] ;  /* 0x0019d0002d237984 */ /* 0x000e620000000800 */
[----:B0-----:R-:W-:-:S03]  /*49f0*/  FFMA R29, R29, R38, R20 ;  /* 0x000000261d1d7223 */ /* 0x001fc60000000014 */
[----:B------:R-:W0:Y:S01]  /*4a00*/  LDS R20, [R45+0x1acc] ;  /* 0x001acc002d147984 */ /* 0x000e220000000800 */
[----:B-1----:R-:W-:-:S03]  /*4a10*/  FFMA R29, R26, R42, R29 ;  /* 0x0000002a1a1d7223 */ /* 0x002fc6000000001d */
[----:B------:R-:W-:Y:S01]  /*4a20*/  LDS R26, [R45+0x1ebc] ;  /* 0x001ebc002d1a7984 */ /* 0x000fe20000000800 */
[----:B------:R-:W-:-:S03]  /*4a30*/  FFMA R28, R28, R21, R29 ;  /* 0x000000151c1c7223 */ /* 0x000fc6000000001d */
[----:B------:R-:W1:Y:S01]  /*4a40*/  LDS R21, [R45+0x1dc0] ;  /* 0x001dc0002d157984 */ /* 0x000e620000000800 */
[----:B------:R-:W-:Y:S01]  /*4a50*/  BAR.SYNC.DEFER_BLOCKING 0x0 ;  /* 0x0000000000007b1d */ /* 0x000fe20000010000 */
[----:B------:R-:W-:Y:S01]  /*4a60*/  FFMA R35, R35, R24, R28 ;  /* 0x0000001823237223 */ /* 0x000fe2000000001c */
[----:B------:R-:W-:-:S04]  /*4a70*/  ISETP.NE.AND P6, PT, R62, RZ, PT ;  /* 0x000000ff3e00720c */ /* 0x000fc80003fc5270 */
[----:B------:R-:W-:Y:S01]  /*4a80*/  BSSY.RECONVERGENT B0, `(.L_x_40) ;  /* 0x000001e000007945 */ /* 0x000fe20003800200 */
[----:B0-----:R-:W-:-:S04]  /*4a90*/  FFMA R20, R20, R27, R35 ;  /* 0x0000001b14147223 */ /* 0x001fc80000000023 */
[----:B------:R-:W-:-:S04]  /*4aa0*/  FFMA R23, R23, R30, R20 ;  /* 0x0000001e17177223 */ /* 0x000fc80000000014 */
[----:B------:R-:W-:-:S04]  /*4ab0*/  FFMA R22, R22, R33, R23 ;  /* 0x0000002116167223 */ /* 0x000fc80000000017 */
[----:B-1----:R-:W-:-:S04]  /*4ac0*/  FFMA R21, R21, R36, R22 ;  /* 0x0000002415157223 */ /* 0x002fc80000000016 */
[----:B------:R-:W-:Y:S01]  /*4ad0*/  FFMA R23, R26, R39, R21 ;  /* 0x000000271a177223 */ /* 0x000fe20000000015 */
[----:B---3--:R0:W-:Y:S04]  /*4ae0*/  STS [R52], R25 ;  /* 0x0000001934007388 */ /* 0x0081e80000000800 */
[----:B----4-:R0:W-:Y:S04]  /*4af0*/  STS [R52+0x4], R31 ;  /* 0x0000041f34007388 */ /* 0x0101e80000000800 */
[----:B--2---:R0:W-:Y:S04]  /*4b00*/  STS [R52+0x8], R37 ;  /* 0x0000082534007388 */ /* 0x0041e80000000800 */
[----:B-----5:R0:W-:Y:S04]  /*4b10*/  STS [R52+0xc], R43 ;  /* 0x00000c2b34007388 */ /* 0x0201e80000000800 */
[----:B------:R0:W-:Y:S04]  /*4b20*/  STS [R52+0x14], R87 ;  /* 0x0000145734007388 */ /* 0x0001e80000000800 */
[----:B------:R0:W-:Y:S01]  /*4b30*/  STS [R52+0x10], R85 ;  /* 0x0000105534007388 */ /* 0x0001e20000000800 */
[----:B------:R-:W-:Y:S05]  /*4b40*/  @P6 BRA `(.L_x_41) ;  /* 0x0000000000446947 */ /* 0x000fea0003800000 */
[----:B------:R-:W-:Y:S01]  /*4b50*/  ISETP.NE.AND P6, PT, R68, RZ, PT ;  /* 0x000000ff4400720c */ /* 0x000fe20003fc5270 */
[----:B------:R-:W-:Y:S01]  /*4b60*/  BSSY.RECONVERGENT B1, `(.L_x_42) ;  /* 0x000000e000017945 */ /* 0x000fe20003800200 */
[----:B------:R-:W-:-:S11]  /*4b70*/  MOV R21, RZ ;  /* 0x000000ff00157202 */ /* 0x000fd60000000f00 */
[----:B------:R-:W-:Y:S05]  /*4b80*/  @!P6 BRA `(.L_x_43) ;  /* 0x00000000002ce947 */ /* 0x000fea0003800000 */
[----:B------:R-:W1:Y:S02]  /*4b90*/  S2R R20, SR_TID.Z ;  /* 0x0000000000147919 */ /* 0x000e640000002300 */
[----:B-1----:R-:W-:-:S05]  /*4ba0*/  IMAD R20, R20, 0x188, RZ ;  /* 0x0000018814147824 */ /* 0x002fca00078e02ff */
[----:B------:R-:W-:Y:S02]  /*4bb0*/  IADD3 R22, PT, PT, R20, -0x7, RZ ;  /* 0xfffffff914167810 */ /* 0x000fe40007ffe0ff */
[----:B------:R-:W1:Y:S03]  /*4bc0*/  LDC.64 R20, c[0x0][0x380] ;  /* 0x0000e000ff147b82 */ /* 0x000e660000000a00 */
[----:B0-----:R-:W-:Y:S01]  /*4bd0*/  IMAD R25, R53, 0x31, R22 ;  /* 0x0000003135197824 */ /* 0x001fe200078e0216 */
[----:B------:R-:W-:-:S04]  /*4be0*/  LOP3.LUT R22, R50, 0xffff, RZ, 0xc0, !PT ;  /* 0x0000ffff32167812 */ /* 0x000fc800078ec0ff */
[----:B------:R-:W-:-:S05]  /*4bf0*/  IADD3 R25, PT, PT, R22, R25, RZ ;  /* 0x0000001916197210 */ /* 0x000fca0007ffe0ff */
[----:B------:R-:W-:-:S04]  /*4c00*/  IMAD R25, R16, 0x620, R25 ;  /* 0x0000062010197824 */ /* 0x000fc800078e0219 */
[----:B------:R-:W-:-:S04]  /*4c10*/  VIADD R25, R25, 0x1 ;  /* 0x0000000119197836 */ /* 0x000fc80000000000 */
[----:B-1----:R-:W-:-:S06]  /*4c20*/  IMAD.WIDE.U32 R20, R25, 0x4, R20 ;  /* 0x0000000419147825 */ /* 0x002fcc00078e0014 */
[----:B------:R1:W5:Y:S02]  /*4c30*/  LDG.E.CONSTANT R21, desc[UR4][R20.64] ;  /* 0x0000000414157981 */ /* 0x000364000c1e9900 */
.L_x_43:
[----:B------:R-:W-:Y:S05]  /*4c40*/  BSYNC.RECONVERGENT B1 ;  /* 0x0000000000017941 */ /* 0x000fea0003800200 */
.L_x_42:
[----:B-----5:R2:W-:Y:S02]  /*4c50*/  STS [R52+0x18], R21 ;  /* 0x0000181534007388 */ /* 0x0205e40000000800 */
.L_x_41:
[----:B------:R-:W-:Y:S05]  /*4c60*/  BSYNC.RECONVERGENT B0 ;  /* 0x0000000000007941 */ /* 0x000fea0003800200 */
.L_x_40:
[----:B------:R-:W-:Y:S01]  /*4c70*/  ISETP.NE.AND P6, PT, R60, RZ, PT ;  /* 0x000000ff3c00720c */ /* 0x000fe20003fc5270 */
[----:B------:R-:W-:-:S12]  /*4c80*/  BSSY.RECONVERGENT B0, `(.L_x_44) ;  /* 0x000000d000007945 */ /* 0x000fd80003800200 */
[----:B------:R-:W-:Y:S05]  /*4c90*/  @P6 BRA `(.L_x_45) ;  /* 0x00000000002c6947 */ /* 0x000fea0003800000 */
[----:B------:R-:W-:Y:S01]  /*4ca0*/  ISETP.NE.AND P6, PT, R67, RZ, PT ;  /* 0x000000ff4300720c */ /* 0x000fe20003fc5270 */
[----:B------:R-:W-:Y:S01]  /*4cb0*/  BSSY.RECONVERGENT B1, `(.L_x_46) ;  /* 0x0000008000017945 */ /* 0x000fe20003800200 */
[----:B--2---:R-:W-:-:S11]  /*4cc0*/  HFMA2 R21, -RZ, RZ, 0, 0 ;  /* 0x00000000ff157431 */ /* 0x004fd600000001ff */
[----:B------:R-:W-:Y:S05]  /*4cd0*/  @!P6 BRA `(.L_x_47) ;  /* 0x000000000014e947 */ /* 0x000fea0003800000 */
[----:B-1----:R-:W1:Y:S01]  /*4ce0*/  LDC.64 R20, c[0x0][0x380] ;  /* 0x0000e000ff147b82 */ /* 0x002e620000000a00 */
[----:B0-----:R-:W-:-:S05]  /*4cf0*/  IADD3 R25, PT, PT, R12, 0x1, RZ ;  /* 0x000000010c197810 */ /* 0x001fca0007ffe0ff */
[----:B------:R-:W-:-:S04]  /*4d00*/  IMAD R25, R16, 0x620, R25 ;  /* 0x0000062010197824 */ /* 0x000fc800078e0219 */
[----:B-1----:R-:W-:-:S06]  /*4d10*/  IMAD.WIDE.U32 R20, R25, 0x4, R20 ;  /* 0x0000000419147825 */ /* 0x002fcc00078e0014 */
[----:B------:R2:W5:Y:S02]  /*4d20*/  LDG.E.CONSTANT R21, desc[UR4][R20.64] ;  /* 0x0000000414157981 */ /* 0x000564000c1e9900 */
.L_x_47:
[----:B------:R-:W-:Y:S05]  /*4d30*/  BSYNC.RECONVERGENT B1 ;  /* 0x0000000000017941 */ /* 0x000fea0003800200 */
.L_x_46:
[----:B-----5:R3:W-:Y:S02]  /*4d40*/  STS [R52+0x1c], R21 ;  /* 0x00001c1534007388 */ /* 0x0207e40000000800 */
.L_x_45:
[----:B------:R-:W-:Y:S05]  /*4d50*/  BSYNC.RECONVERGENT B0 ;  /* 0x0000000000007941 */ /* 0x000fea0003800200 */
.L_x_44:
[----:B------:R-:W-:Y:S01]  /*4d60*/  ISETP.NE.AND P6, PT, R58, RZ, PT ;  /* 0x000000ff3a00720c */ /* 0x000fe20003fc5270 */
[----:B------:R-:W-:-:S12]  /*4d70*/  BSSY.RECONVERGENT B0, `(.L_x_48) ;  /* 0x000000d000007945 */ /* 0x000fd80003800200 */
[----:B------:R-:W-:Y:S05]  /*4d80*/  @P6 BRA `(.L_x_49) ;  /* 0x00000000002c6947 */ /* 0x000fea0003800000 */
[----:B------:R-:W-:Y:S01]  /*4d90*/  ISETP.NE.AND P6, PT, R66, RZ, PT ;  /* 0x000000ff4200720c */ /* 0x000fe20003fc5270 */
[----:B------:R-:W-:Y:S01]  /*4da0*/  BSSY.RECONVERGENT B1, `(.L_x_50) ;  /* 0x0000008000017945 */ /* 0x000fe20003800200 */
[----:B--23--:R-:W-:-:S11]  /*4db0*/  MOV R21, RZ ;  /* 0x000000ff00157202 */ /* 0x00cfd60000000f00 */
[----:B------:R-:W-:Y:S05]  /*4dc0*/  @!P6 BRA `(.L_x_51) ;  /* 0x000000000014e947 */ /* 0x000fea0003800000 */
[----:B-1----:R-:W1:Y:S01]  /*4dd0*/  LDC.64 R20, c[0x0][0x380] ;  /* 0x0000e000ff147b82 */ /* 0x002e620000000a00 */
[----:B0-----:R-:W-:-:S05]  /*4de0*/  IADD3 R25, PT, PT, R13, 0x1, RZ ;  /* 0x000000010d197810 */ /* 0x001fca0007ffe0ff */
[----:B------:R-:W-:-:S04]  /*4df0*/  IMAD R25, R16, 0x620, R25 ;  /* 0x0000062010197824 */ /* 0x000fc800078e0219 */
[----:B-1----:R-:W-:-:S06]  /*4e00*/  IMAD.WIDE.U32 R20, R25, 0x4, R20 ;  /* 0x0000000419147825 */ /* 0x002fcc00078e0014 */
[----:B------:R2:W5:Y:S02]  /*4e10*/  LDG.E.CONSTANT R21, desc[UR4][R20.64] ;  /* 0x0000000414157981 */ /* 0x000564000c1e9900 */
.L_x_51:
[----:B------:R-:W-:Y:S05]  /*4e20*/  BSYNC.RECONVERGENT B1 ;  /* 0x0000000000017941 */ /* 0x000fea0003800200 */
.L_x_50:
[----:B-----5:R4:W-:Y:S02]  /*4e30*/  STS [R52+0x20], R21 ;  /* 0x0000201534007388 */ /* 0x0209e40000000800 */
.L_x_49:
[----:B------:R-:W-:Y:S05]  /*4e40*/  BSYNC.RECONVERGENT B0 ;  /* 0x0000000000007941 */ /* 0x000fea0003800200 */
.L_x_48:
[----:B------:R-:W-:Y:S01]  /*4e50*/  ISETP.NE.AND P6, PT, R56, RZ, PT ;  /* 0x000000ff3800720c */ /* 0x000fe20003fc5270 */
[----:B------:R-:W-:-:S12]  /*4e60*/  BSSY.RECONVERGENT B0, `(.L_x_52) ;  /* 0x000000d000007945 */ /* 0x000fd80003800200 */
[----:B------:R-:W-:Y:S05]  /*4e70*/  @P6 BRA `(.L_x_53) ;  /* 0x00000000002c6947 */ /* 0x000fea0003800000 */
[----:B------:R-:W-:Y:S01]  /*4e80*/  ISETP.NE.AND P6, PT, R65, RZ, PT ;  /* 0x000000ff4100720c */ /* 0x000fe20003fc5270 */
[----:B------:R-:W-:Y:S01]  /*4e90*/  BSSY.RECONVERGENT B1, `(.L_x_54) ;  /* 0x0000008000017945 */ /* 0x000fe20003800200 */
[----:B--234-:R-:W-:-:S11]  /*4ea0*/  HFMA2 R21, -RZ, RZ, 0, 0 ;  /* 0x00000000ff157431 */ /* 0x01cfd600000001ff */
[----:B------:R-:W-:Y:S05]  /*4eb0*/  @!P6 BRA `(.L_x_55) ;  /* 0x000000000014e947 */ /* 0x000fea0003800000 */
[----:B-1----:R-:W1:Y:S01]  /*4ec0*/  LDC.64 R20, c[0x0][0x380] ;  /* 0x0000e000ff147b82 */ /* 0x002e620000000a00 */
[----:B0-----:R-:W-:-:S05]  /*4ed0*/  IADD3 R25, PT, PT, R14, 0x1, RZ ;  /* 0x000000010e197810 */ /* 0x001fca0007ffe0ff */
[----:B------:R-:W-:-:S04]  /*4ee0*/  IMAD R25, R16, 0x620, R25 ;  /* 0x0000062010197824 */ /* 0x000fc800078e0219 */
[----:B-1----:R-:W-:-:S06]  /*4ef0*/  IMAD.WIDE.U32 R20, R25, 0x4, R20 ;  /* 0x0000000419147825 */ /* 0x002fcc00078e0014 */
[----:B------:R2:W5:Y:S02]  /*4f00*/  LDG.E.CONSTANT R21, desc[UR4][R20.64] ;  /* 0x0000000414157981 */ /* 0x000564000c1e9900 */
.L_x_55:
[----:B------:R-:W-:Y:S05]  /*4f10*/  BSYNC.RECONVERGENT B1 ;  /* 0x0000000000017941 */ /* 0x000fea0003800200 */
.L_x_54:
[----:B-----5:R3:W-:Y:S02]  /*4f20*/  STS [R52+0x24], R21 ;  /* 0x0000241534007388 */ /* 0x0207e40000000800 */
.L_x_53:
[----:B------:R-:W-:Y:S05]  /*4f30*/  BSYNC.RECONVERGENT B0 ;  /* 0x0000000000007941 */ /* 0x000fea0003800200 */
.L_x_52:
[----:B------:R-:W-:Y:S01]  /*4f40*/  ISETP.NE.AND P6, PT, R54, RZ, PT ;  /* 0x000000ff3600720c */ /* 0x000fe20003fc5270 */
[----:B------:R-:W-:-:S12]  /*4f50*/  BSSY.RECONVERGENT B0, `(.L_x_56) ;  /* 0x000000d000007945 */ /* 0x000fd80003800200 */
[----:B------:R-:W-:Y:S05]  /*4f60*/  @P6 BRA `(.L_x_57) ;  /* 0x00000000002c6947 */ /* 0x000fea0003800000 */
[----:B------:R-:W-:Y:S01]  /*4f70*/  ISETP.NE.AND P6, PT, R64, RZ, PT ;  /* 0x000000ff4000720c */ /* 0x000fe20003fc5270 */
[----:B------:R-:W-:Y:S01]  /*4f80*/  BSSY.RECONVERGENT B1, `(.L_x_58) ;  /* 0x0000008000017945 */ /* 0x000fe20003800200 */
[----:B--234-:R-:W-:-:S11]  /*4f90*/  MOV R21, RZ ;  /* 0x000000ff00157202 */ /* 0x01cfd60000000f00 */
[----:B------:R-:W-:Y:S05]  /*4fa0*/  @!P6 BRA `(.L_x_59) ;  /* 0x000000000014e947 */ /* 0x000fea0003800000 */
[----:B-1----:R-:W1:Y:S01]  /*4fb0*/  LDC.64 R20, c[0x0][0x380] ;  /* 0x0000e000ff147b82 */ /* 0x002e620000000a00 */
[----:B0-----:R-:W-:-:S05]  /*4fc0*/  IMAD R25, R16, 0x620, R15 ;  /* 0x0000062010197824 */ /* 0x001fca00078e020f */
[----:B------:R-:W-:-:S05]  /*4fd0*/  IADD3 R25, PT, PT, R25, 0x1, RZ ;  /* 0x0000000119197810 */ /* 0x000fca0007ffe0ff */
[----:B-1----:R-:W-:-:S06]  /*4fe0*/  IMAD.WIDE.U32 R20, R25, 0x4, R20 ;  /* 0x0000000419147825 */ /* 0x002fcc00078e0014 */
[----:B------:R2:W5:Y:S02]  /*4ff0*/  LDG.E.CONSTANT R21, desc[UR4][R20.64] ;  /* 0x0000000414157981 */ /* 0x000564000c1e9900 */
.L_x_59:
[----:B------:R-:W-:Y:S05]  /*5000*/  BSYNC.RECONVERGENT B1 ;  /* 0x0000000000017941 */ /* 0x000fea0003800200 */
.L_x_58:
[----:B-----5:R3:W-:Y:S02]  /*5010*/  STS [R52+0x28], R21 ;  /* 0x0000281534007388 */ /* 0x0207e40000000800 */
.L_x_57:
[----:B------:R-:W-:Y:S05]  /*5020*/  BSYNC.RECONVERGENT B0 ;  /* 0x0000000000007941 */ /* 0x000fea0003800200 */
.L_x_56:
[----:B--234-:R-:W2:Y:S04]  /*5030*/  @!P1 LDG.E.CONSTANT R21, desc[UR4][R88.64+0x8] ;  /* 0x0000080458159981 */ /* 0x01cea8000c1e9900 */
[----:B------:R-:W3:Y:S01]  /*5040*/  @!P2 LDG.E.CONSTANT R29, desc[UR4][R88.64+0x14] ;  /* 0x00001404581da981 */ /* 0x000ee2000c1e9900 */
[----:B------:R-:W-:-:S04]  /*5050*/  IADD3 R16, PT, PT, R16, 0x1, RZ ;  /* 0x0000000110107810 */ /* 0x000fc80007ffe0ff */
[----:B------:R-:W-:Y:S01]  /*5060*/  ISETP.NE.AND P6, PT, R16, 0x3, PT ;  /* 0x000000031000780c */ /* 0x000fe20003fc5270 */
[----:B--2---:R-:W-:Y:S04]  /*5070*/  @!P1 STS [R46], R21 ;  /* 0x000000152e009388 */ /* 0x004fe80000000800 */
[----:B---3--:R-:W-:Y:S01]  /*5080*/  @!P2 STS [R46+0x4], R29 ;  /* 0x0000041d2e00a388 */ /* 0x008fe20000000800 */
[----:B------:R-:W-:Y:S06]  /*5090*/  BAR.SYNC.DEFER_BLOCKING 0x0 ;  /* 0x0000000000007b1d */ /* 0x000fec0000010000 */
[----:B-1----:R-:W-:Y:S04]  /*50a0*/  LDS R20, [R45] ;  /* 0x000000002d147984 */ /* 0x002fe80000000800 */
[----:B0-----:R-:W0:Y:S04]  /*50b0*/  LDS.128 R36, [R44] ;  /* 0x000000002c247984 */ /* 0x001e280000000c00 */
[----:B------:R-:W1:Y:S04]  /*50c0*/  LDS R22, [R45+0xfc] ;  /* 0x0000fc002d167984 */ /* 0x000e680000000800 */
[----:B------:R-:W-:Y:S04]  /*50d0*/  LDS R31, [R45+0x1f8] ;  /* 0x0001f8002d1f7984 */ /* 0x000fe80000000800 */
[----:B------:R-:W2:Y:S04]  /*50e0*/  LDS.128 R40, [R44+0x10] ;  /* 0x000010002c287984 */ /* 0x000ea80000000c00 */
[----:B------:R-:W-:Y:S04]  /*50f0*/  LDS R28, [R45+0x2f4] ;  /* 0x0002f4002d1c7984 */ /* 0x000fe80000000800 */
[----:B------:R-:W3:Y:S04]  /*5100*/  LDS.128 R24, [R44+0x20] ;  /* 0x000020002c187984 */ /* 0x000ee80000000c00 */
[----:B------:R-:W-:Y:S04]  /*5110*/  LDS R83, [R45+0x3f0] ;  /* 0x0003f0002d537984 */ /* 0x000fe80000000800 */
[----:B------:R-:W4:Y:S04]  /*5120*/  LDS.128 R32, [R44+0x30] ;  /* 0x000030002c207984 */ /* 0x000f280000000c00 */
[----:B------:R-:W5:Y:S04]  /*5130*/  LDS R30, [R45+0x4ec] ;  /* 0x0004ec002d1e7984 */ /* 0x000f680000000800 */
[----:B------:R-:W-:Y:S01]  /*5140*/  LDS R82, [R45+0x134] ;  /* 0x000134002d527984 */ /* 0x000fe20000000800 */
[----:B0-----:R-:W-:-:S04]  /*5150*/  FFMA R23, R20, R36, R23 ;  /* 0x0000002414177223 */ /* 0x001fc80000000017 */
[----:B-1----:R-:W-:Y:S02]  /*5160*/  FFMA R22, R22, R39, R23 ;  /* 0x0000002716167223 */ /* 0x002fe40000000017 */
[----:B------:R-:W-:Y:S02]  /*5170*/  LDS R39, [R45+0x5e8] ;  /* 0x0005e8002d277984 */ /* 0x000fe40000000800 */
[----:B--2---:R-:W-:Y:S02]  /*5180*/  FFMA R31, R31, R42, R22 ;  /* 0x0000002a1f1f7223 */ /* 0x004fe40000000016 */
[----:B------:R-:W0:Y:S04]  /*5190*/  LDS.128 R20, [R44+0x40] ;  /* 0x000040002c147984 */ /* 0x000e280000000c00 */
[----:B------:R-:W-:Y:S01]  /*51a0*/  LDS R42, [R45+0x214] ;  /* 0x000214002d2a7984 */ /* 0x000fe20000000800 */
[----:B---3--:R-:W-:-:S03]  /*51b0*/  FFMA R28, R28, R25, R31 ;  /* 0x000000191c1c7223 */ /* 0x008fc6000000001f */
[----:B------:R-:W-:Y:S01]  /*51c0*/  LDS R25, [R45+0x1c] ;  /* 0x00001c002d197984 */ /* 0x000fe20000000800 */
[----:B----4-:R-:W-:-:S03]  /*51d0*/  FFMA R83, R83, R32, R28 ;  /* 0x0000002053537223 */ /* 0x010fc6000000001c */
[----:B------:R-:W-:Y:S01]  /*51e0*/  LDS R32, [R45+0x6e4] ;  /* 0x0006e4002d207984 */ /* 0x000fe20000000800 */
[----:B-----5:R-:W-:-:S03]  /*51f0*/  FFMA R36, R30, R35, R83 ;  /* 0x000000231e247223 */ /* 0x020fc60000000053 */
[----:B------:R-:W1:Y:S04]  /*5200*/  LDS.128 R28, [R44+0x50] ;  /* 0x000050002c1c7984 */ /* 0x000e680000000c00 */
[----:B------:R-:W2:Y:S04]  /*5210*/  LDS R35, [R45+0x118] ;  /* 0x000118002d237984 */ /* 0x000ea80000000800 */
[----:B------:R-:W3:Y:S01]  /*5220*/  LDS R83, [R45+0x310] ;  /* 0x000310002d537984 */ /* 0x000ee20000000800 */
[----:B0-----:R-:W-:-:S03]  /*5230*/  FFMA R39, R39, R22, R36 ;  /* 0x0000001627277223 */ /* 0x001fc60000000024 */
[----:B------:R-:W0:Y:S01]  /*5240*/  LDS R22, [R45+0x40c] ;  /* 0x00040c002d167984 */ /* 0x000e220000000800 */
[----:B-1----:R-:W-:-:S03]  /*5250*/  FFMA R32, R32, R29, R39 ;  /* 0x0000001d20207223 */ /* 0x002fc60000000027 */
[----:B------:R-:W-:Y:S01]  /*5260*/  LDS R29, [R45+0x700] ;  /* 0x000700002d1d7984 */ /* 0x000fe20000000800 */
[----:B------:R-:W-:-:S03]  /*5270*/  FFMA R32, R25, R37, R32 ;  /* 0x0000002519207223 */ /* 0x000fc60000000020 */
[----:B------:R-:W1:Y:S01]  /*5280*/  LDS R25, [R45+0x508] ;  /* 0x000508002d197984 */ /* 0x000e620000000800 */
[----:B--2---:R-:W-:-:S03]  /*5290*/  FFMA R35, R35, R40, R32 ;  /* 0x0000002823237223 */ /* 0x004fc60000000020 */
[----:B------:R-:W2:Y:S01]  /*52a0*/  LDS R32, [R45+0x604] ;  /* 0x000604002d207984 */ /* 0x000ea20000000800 */
[----:B------:R-:W-:-:S03]  /*52b0*/  FFMA R42, R42, R43, R35 ;  /* 0x0000002b2a2a7223 */ /* 0x000fc60000000023 */
[----:B------:R-:W4:Y:S01]  /*52c0*/  LDS R40, [R45+0x38] ;  /* 0x000038002d287984 */ /* 0x000f220000000800 */
[----:B---3--:R-:W-:-:S03]  /*52d0*/  FFMA R83, R83, R26, R42 ;  /* 0x0000001a53537223 */ /* 0x008fc6000000002a */
[----:B------:R-:W3:Y:S04]  /*52e0*/  LDS R35, [R45+0x230] ;  /* 0x000230002d237984 */ /* 0x000ee80000000800 */
[----:B------:R-:W5:Y:S01]  /*52f0*/  LDS R26, [R45+0x32c] ;  /* 0x00032c002d1a7984 */ /* 0x000f620000000800 */
[----:B0-----:R-:W-:-:S03]  /*5300*/  FFMA R36, R22, R33, R83 ;  /* 0x0000002116247223 */ /* 0x001fc60000000053 */
[----:B------:R-:W0:Y:S04]  /*5310*/  LDS R43, [R45+0x428] ;  /* 0x000428002d2b7984 */ /* 0x000e280000000800 */
[----:B------:R-:W0:Y:S04]  /*5320*/  LDS R22, [R45+0x524] ;  /* 0x000524002d167984 */ /* 0x000e280000000800 */
[----:B------:R-:W-:Y:S01]  /*5330*/  LDS R83, [R45+0xbd0] ;  /* 0x000bd0002d537984 */ /* 0x000fe20000000800 */
[----:B-1----:R-:W-:-:S03]  /*5340*/  FFMA R33, R25, R20, R36 ;  /* 0x0000001419217223 */ /* 0x002fc60000000024 */
[----:B------:R-:W1:Y:S01]  /*5350*/  LDS R25, [R45+0x620] ;  /* 0x000620002d197984 */ /* 0x000e620000000800 */
[----:B--2---:R-:W-:-:S04]  /*5360*/  FFMA R32, R32, R23, R33 ;  /* 0x0000001720207223 */ /* 0x004fc80000000021 */
[----:B------:R-:W-:Y:S02]  /*5370*/  FFMA R29, R29, R30, R32 ;  /* 0x0000001e1d1d7223 */ /* 0x000fe40000000020 */
[----:B------:R-:W2:Y:S02]  /*5380*/  LDS R30, [R45+0x71c] ;  /* 0x00071c002d1e7984 */ /* 0x000ea40000000800 */
[----:B----4-:R-:W-:Y:S02]  /*5390*/  FFMA R29, R40, R38, R29 ;  /* 0x00000026281d7223 */ /* 0x010fe4000000001d */
[----:B------:R-:W-:Y:S02]  /*53a0*/  LDS.128 R36, [R44+0x60] ;  /* 0x000060002c247984 */ /* 0x000fe40000000c00 */
[----:B------:R-:W-:Y:S02]  /*53b0*/  FFMA R82, R82, R41, R29 ;  /* 0x0000002952527223 */ /* 0x000fe4000000001d */
[----:B------:R-:W4:Y:S02]  /*53c0*/  LDS R29, [R45+0x7e0] ;  /* 0x0007e0002d1d7984 */ /* 0x000f240000000800 */
[----:B---3--:R-:W-:-:S02]  /*53d0*/  FFMA R35, R35, R24, R82 ;  /* 0x0000001823237223 */ /* 0x008fc40000000052 */
[----:B------:R-:W3:Y:S02]  /*53e0*/  LDS R32, [R45+0x8dc] ;  /* 0x0008dc002d207984 */ /* 0x000ee40000000800 */
[----:B-----5:R-:W-:Y:S02]  /*53f0*/  FFMA R26, R26, R27, R35 ;  /* 0x0000001b1a1a7223 */ /* 0x020fe40000000023 */
[----:B------:R-:W-:Y:S02]  /*5400*/  LDS R35, [R45+0x9d8] ;  /* 0x0009d8002d237984 */ /* 0x000fe40000000800 */
[----:B0-----:R-:W-:Y:S02]  /*5410*/  FFMA R23, R43, R34, R26 ;  /* 0x000000222b177223 */ /* 0x001fe4000000001a */
[----:B------:R-:W0:Y:S02]  /*5420*/  LDS.128 R40, [R44+0x70] ;  /* 0x000070002c287984 */ /* 0x000e240000000c00 */
[----:B------:R-:W-:-:S02]  /*5430*/  FFMA R24, R22, R21, R23 ;  /* 0x0000001516187223 */ /* 0x000fc40000000017 */
[----:B------:R-:W-:Y:S04]  /*5440*/  LDS R34, [R45+0xad4] ;  /* 0x000ad4002d227984 */ /* 0x000fe80000000800 */
[----:B------:R-:W5:Y:S01]  /*5450*/  LDS.128 R20, [R44+0x80] ;  /* 0x000080002c147984 */ /* 0x000f620000000c00 */
[----:B-1----:R-:W-:-:S03]  /*5460*/  FFMA R33, R25, R28, R24 ;  /* 0x0000001c19217223 */ /* 0x002fc60000000018 */
[----:B------:R-:W-:Y:S04]  /*5470*/  LDS R82, [R45+0x914] ;  /* 0x000914002d527984 */ /* 0x000fe80000000800 */
[----:B------:R-:W1:Y:S01]  /*5480*/  LDS.128 R24, [R44+0x90] ;  /* 0x000090002c187984 */ /* 0x000e620000000c00 */
[----:B--2---:R-:W-:-:S04]  /*5490*/  FFMA R30, R30, R31, R33 ;  /* 0x0000001f1e1e7223 */ /* 0x004fc80000000021 */
[----:B----4-:R-:W-:Y:S02]  /*54a0*/  FFMA R29, R29, R36, R30 ;  /* 0x000000241d1d7223 */ /* 0x010fe4000000001e */
[----:B------:R-:W2:Y:S02]  /*54b0*/  LDS R36, [R45+0xccc] ;  /* 0x000ccc002d247984 */ /* 0x000ea40000000800 */
[----:B---3--:R-:W-:Y:S02]  /*54c0*/  FFMA R32, R32, R39, R29 ;  /* 0x0000002720207223 */ /* 0x008fe4000000001d */
[----:B------:R-:W-:Y:S04]  /*54d0*/  LDS.128 R28, [R44+0xa0] ;  /* 0x0000a0002c1c7984 */ /* 0x000fe80000000c00 */
[----:B------:R-:W-:Y:S01]  /*54e0*/  LDS R39, [R45+0x7fc] ;  /* 0x0007fc002d277984 */ /* 0x000fe20000000800 */
[----:B0-----:R-:W-:-:S03]  /*54f0*/  FFMA R35, R35, R42, R32 ;  /* 0x0000002a23237223 */ /* 0x001fc60000000020 */
[----:B------:R-:W-:Y:S01]  /*5500*/  LDS R42, [R45+0x9f4] ;  /* 0x0009f4002d2a7984 */ /* 0x000fe20000000800 */
[----:B-----5:R-:W-:-:S03]  /*5510*/  FFMA R34, R34, R21, R35 ;  /* 0x0000001522227223 */ /* 0x020fc60000000023 */
[----:B------:R-:W0:Y:S01]  /*5520*/  LDS R21, [R45+0xdc8] ;  /* 0x000dc8002d157984 */ /* 0x000e220000000800 */
[----:B-1----:R-:W-:-:S03]  /*5530*/  FFMA R83, R83, R24, R34 ;  /* 0x0000001853537223 */ /* 0x002fc60000000022 */
[----:B------:R-:W-:Y:S04]  /*5540*/  LDS R24, [R45+0xec4] ;  /* 0x000ec4002d187984 */ /* 0x000fe80000000800 */
[----:B------:R-:W1:Y:S01]  /*5550*/  LDS.128 R32, [R44+0xb0] ;  /* 0x0000b0002c207984 */ /* 0x000e620000000c00 */
[----:B--2---:R-:W-:-:S03]  /*5560*/  FFMA R36, R36, R27, R83 ;  /* 0x0000001b24247223 */ /* 0x004fc60000000053 */
[----:B------:R-:W2:Y:S04]  /*5570*/  LDS R27, [R45+0x8f8] ;  /* 0x0008f8002d1b7984 */ /* 0x000ea80000000800 */
[----:B------:R-:W3:Y:S01]  /*5580*/  LDS R83, [R45+0xaf0] ;  /* 0x000af0002d537984 */ /* 0x000ee20000000800 */
[----:B0-----:R-:W-:-:S03]  /*5590*/  FFMA R21, R21, R30, R36 ;  /* 0x0000001e15157223 */ /* 0x001fc60000000024 */
[----:B------:R-:W0:Y:S04]  /*55a0*/  LDS R30, [R45+0xbec] ;  /* 0x000bec002d1e7984 */ /* 0x000e280000000800 */
[----:B------:R-:W-:Y:S01]  /*55b0*/  LDS R36, [R45+0xde4] ;  /* 0x000de4002d247984 */ /* 0x000fe20000000800 */
[----:B-1----:R-:W-:-:S03]  /*55c0*/  FFMA R24, R24, R33, R21 ;  /* 0x0000002118187223 */ /* 0x002fc60000000015 */
[----:B------:R-:W1:Y:S01]  /*55d0*/  LDS R21, [R45+0xce8] ;  /* 0x000ce8002d157984 */ /* 0x000e620000000800 */
[----:B------:R-:W-:-:S04]  /*55e0*/  FFMA R24, R39, R37, R24 ;  /* 0x0000002527187223 */ /* 0x000fc80000000018 */
[----:B--2---:R-:W-:Y:S02]  /*55f0*/  FFMA R33, R27, R40, R24 ;  /* 0x000000281b217223 */ /* 0x004fe40000000018 */
[----:B------:R-:W2:Y:S02]  /*5600*/  LDS R27, [R45+0xee0] ;  /* 0x000ee0002d1b7984 */ /* 0x000ea40000000800 */
[----:B------:R-:W-:Y:S02]  /*5610*/  FFMA R42, R42, R43, R33 ;  /* 0x0000002b2a2a7223 */ /* 0x000fe40000000021 */
[----:B------:R-:W4:Y:S02]  /*5620*/  LDS R40, [R45+0x818] ;  /* 0x000818002d287984 */ /* 0x000f240000000800 */
[----:B---3--:R-:W-:Y:S02]  /*5630*/  FFMA R83, R83, R22, R42 ;  /* 0x0000001653537223 */ /* 0x008fe4000000002a */
[----:B------:R-:W3:Y:S04]  /*5640*/  LDS R33, [R45+0xa10] ;  /* 0x000a10002d217984 */ /* 0x000ee80000000800 */
[----:B------:R-:W5:Y:S04]  /*5650*/  LDS R22, [R45+0xb0c] ;  /* 0x000b0c002d167984 */ /* 0x000f680000000800 */
[----:B------:R-:W5:Y:S01]  /*5660*/  LDS R43, [R45+0xc08] ;  /* 0x000c08002d2b7984 */ /* 0x000f620000000800 */
[----:B0-----:R-:W-:-:S03]  /*5670*/  FFMA R30, R30, R25, R83 ;  /* 0x000000191e1e7223 */ /* 0x001fc60000000053 */
[----:B------:R-:W0:Y:S04]  /*5680*/  LDS R24, [R45+0xd04] ;  /* 0x000d04002d187984 */ /* 0x000e280000000800 */
[----:B------:R-:W0:Y:S04]  /*5690*/  LDS R25, [R45+0xe00] ;  /* 0x000e00002d197984 */ /* 0x000e280000000800 */
[----:B------:R-:W-:Y:S01]  /*56a0*/  LDS R42, [R45+0x14ac] ;  /* 0x0014ac002d2a7984 */ /* 0x000fe20000000800 */
[----:B-1----:R-:W-:-:S03]  /*56b0*/  FFMA R21, R21, R28, R30 ;  /* 0x0000001c15157223 */ /* 0x002fc6000000001e */
[----:B------:R-:W-:Y:S01]  /*56c0*/  LDS R83, [R45+0x12d0] ;  /* 0x0012d0002d537984 */ /* 0x000fe20000000800 */
[----:B------:R-:W-:-:S03]  /*56d0*/  FFMA R36, R36, R31, R21 ;  /* 0x0000001f24247223 */ /* 0x000fc60000000015 */
[----:B------:R-:W1:Y:S01]  /*56e0*/  LDS R28, [R45+0xefc] ;  /* 0x000efc002d1c7984 */ /* 0x000e620000000800 */
[----:B--2---:R-:W-:-:S03]  /*56f0*/  FFMA R27, R27, R34, R36 ;  /* 0x000000221b1b7223 */ /* 0x004fc60000000024 */
[----:B------:R-:W-:Y:S01]  /*5700*/  LDS R34, [R45+0x10bc] ;  /* 0x0010bc002d227984 */ /* 0x000fe20000000800 */
[----:B----4-:R-:W-:-:S03]  /*5710*/  FFMA R27, R40, R38, R27 ;  /* 0x00000026281b7223 */ /* 0x010fc6000000001b */
[----:B------:R-:W-:Y:S01]  /*5720*/  LDS.128 R36, [R44+0xc0] ;  /* 0x0000c0002c247984 */ /* 0x000fe20000000c00 */
[----:B------:R-:W-:-:S03]  /*5730*/  FFMA R82, R82, R41, R27 ;  /* 0x0000002952527223 */ /* 0x000fc6000000001b */
[----:B------:R-:W-:Y:S01]  /*5740*/  LDS R41, [R45+0x11b8] ;  /* 0x0011b8002d297984 */ /* 0x000fe20000000800 */
[----:B---3--:R-:W-:-:S03]  /*5750*/  FFMA R21, R33, R20, R82 ;  /* 0x0000001421157223 */ /* 0x008fc60000000052 */
[----:B------:R-:W2:Y:S01]  /*5760*/  LDS R33, [R45+0xfc0] ;  /* 0x000fc0002d217984 */ /* 0x000ea20000000800 */
[----:B-----5:R-:W-:-:S03]  /*5770*/  FFMA R22, R22, R23, R21 ;  /* 0x0000001716167223 */ /* 0x020fc60000000015 */
[----:B------:R-:W-:Y:S01]  /*5780*/  LDS R40, [R45+0x12b4] ;  /* 0x0012b4002d287984 */ /* 0x000fe20000000800 */
[----:B------:R-:W-:-:S03]  /*5790*/  FFMA R43, R43, R26, R22 ;  /* 0x0000001a2b2b7223 */ /* 0x000fc60000000016 */
[----:B------:R-:W3:Y:S01]  /*57a0*/  LDS.128 R20, [R44+0xd0] ;  /* 0x0000d0002c147984 */ /* 0x000ee20000000c00 */
[----:B0-----:R-:W-:-:S03]  /*57b0*/  FFMA R24, R24, R29, R43 ;  /* 0x0000001d18187223 */ /* 0x001fc6000000002b */
[----:B------:R-:W-:Y:S01]  /*57c0*/  LDS R43, [R45+0x13b0] ;  /* 0x0013b0002d2b7984 */ /* 0x000fe20000000800 */
[----:B------:R-:W-:-:S03]  /*57d0*/  FFMA R29, R25, R32, R24 ;  /* 0x00000020191d7223 */ /* 0x000fc60000000018 */
[----:B------:R-:W0:Y:S04]  /*57e0*/  LDS.128 R24, [R44+0xe0] ;  /* 0x0000e0002c187984 */ /* 0x000e280000000c00 */
[----:B------:R-:W-:Y:S01]  /*57f0*/  LDS R82, [R45+0x10f4] ;  /* 0x0010f4002d527984 */ /* 0x000fe20000000800 */
[----:B-1----:R-:W-:-:S03]  /*5800*/  FFMA R32, R28, R35, R29 ;  /* 0x000000231c207223 */ /* 0x002fc6000000001d */
[----:B------:R-:W1:Y:S01]  /*5810*/  LDS.128 R28, [R44+0xf0] ;  /* 0x0000f0002c1c7984 */ /* 0x000e620000000c00 */
[----:B--2---:R-:W-:-:S03]  /*5820*/  FFMA R33, R33, R36, R32 ;  /* 0x0000002421217223 */ /* 0x004fc60000000020 */
[----:B------:R-:W-:Y:S01]  /*5830*/  LDS R36, [R45+0x11d4] ;  /* 0x0011d4002d247984 */ /* 0x000fe20000000800 */
[----:B------:R-:W-:-:S03]  /*5840*/  FFMA R34, R34, R39, R33 ;  /* 0x0000002722227223 */ /* 0x000fc60000000021 */
[----:B------:R-:W-:Y:S01]  /*5850*/  LDS R39, [R45+0x15a8] ;  /* 0x0015a8002d277984 */ /* 0x000fe20000000800 */
[----:B---3--:R-:W-:-:S03]  /*5860*/  FFMA R41, R41, R22, R34 ;  /* 0x0000001629297223 */ /* 0x008fc60000000022 */
[----:B------:R-:W2:Y:S04]  /*5870*/  LDS.128 R32, [R44+0x100] ;  /* 0x000100002c207984 */ /* 0x000ea80000000c00 */
[----:B------:R-:W-:Y:S01]  /*5880*/  LDS R22, [R45+0x16a4] ;  /* 0x0016a4002d167984 */ /* 0x000fe20000000800 */
[----:B0-----:R-:W-:-:S03]  /*5890*/  FFMA R40, R40, R25, R41 ;  /* 0x0000001928287223 */ /* 0x001fc60000000029 */
[----:B------:R-:W-:Y:S01]  /*58a0*/  LDS R25, [R45+0xfdc] ;  /* 0x000fdc002d197984 */ /* 0x000fe20000000800 */
[----:B-1----:R-:W-:-:S04]  /*58b0*/  FFMA R43, R43, R28, R40 ;  /* 0x0000001c2b2b7223 */ /* 0x002fc80000000028 */
[----:B------:R-:W-:Y:S02]  /*58c0*/  FFMA R28, R42, R31, R43 ;  /* 0x0000001f2a1c7223 */ /* 0x000fe4000000002b */
[----:B------:R-:W0:Y:S04]  /*58d0*/  LDS.128 R40, [R44+0x110] ;  /* 0x000110002c287984 */ /* 0x000e280000000c00 */
[----:B------:R-:W1:Y:S01]  /*58e0*/  LDS R31, [R45+0x10d8] ;  /* 0x0010d8002d1f7984 */ /* 0x000e620000000800 */
[----:B--2---:R-:W-:-:S03]  /*58f0*/  FFMA R39, R39, R34, R28 ;  /* 0x0000002227277223 */ /* 0x004fc6000000001c */
[----:B------:R-:W2:Y:S04]  /*5900*/  LDS R28, [R45+0x13cc] ;  /* 0x0013cc002d1c7984 */ /* 0x000ea80000000800 */
[----:B------:R-:W-:Y:S01]  /*5910*/  LDS R34, [R45+0xff8] ;  /* 0x000ff8002d227984 */ /* 0x000fe20000000800 */
[----:B0-----:R-:W-:-:S03]  /*5920*/  FFMA R22, R22, R41, R39 ;  /* 0x0000002916167223 */ /* 0x001fc60000000027 */
[----:B------:R-:W-:Y:S01]  /*5930*/  LDS R39, [R45+0x11f0] ;  /* 0x0011f0002d277984 */ /* 0x000fe20000000800 */
[----:B------:R-:W-:-:S03]  /*5940*/  FFMA R22, R25, R37, R22 ;  /* 0x0000002519167223 */ /* 0x000fc60000000016 */
[----:B------:R-:W0:Y:S01]  /*5950*/  LDS R25, [R45+0x14c8] ;  /* 0x0014c8002d197984 */ /* 0x000e220000000800 */
[----:B-1----:R-:W-:-:S03]  /*5960*/  FFMA R37, R31, R20, R22 ;  /* 0x000000141f257223 */ /* 0x002fc60000000016 */
[----:B------:R-:W1:Y:S01]  /*5970*/  LDS R20, [R45+0x15c4] ;  /* 0x0015c4002d147984 */ /* 0x000e620000000800 */
[----:B------:R-:W-:-:S03]  /*5980*/  FFMA R36, R36, R23, R37 ;  /* 0x0000001724247223 */ /* 0x000fc60000000025 */
[----:B------:R-:W3:Y:S01]  /*5990*/  LDS R31, [R45+0x16c0] ;  /* 0x0016c0002d1f7984 */ /* 0x000ee20000000800 */
[----:B------:R-:W-:-:S03]  /*59a0*/  FFMA R83, R83, R26, R36 ;  /* 0x0000001a53537223 */ /* 0x000fc60000000024 */
[----:B------:R-:W4:Y:S01]  /*59b0*/  LDS R26, [R45+0x12ec] ;  /* 0x0012ec002d1a7984 */ /* 0x000f220000000800 */
[----:B--2---:R-:W-:-:S03]  /*59c0*/  FFMA R22, R28, R29, R83 ;  /* 0x0000001d1c167223 */ /* 0x004fc60000000053 */
[----:B------:R-:W2:Y:S04]  /*59d0*/  LDS R41, [R45+0x13e8] ;  /* 0x0013e8002d297984 */ /* 0x000ea80000000800 */
[----:B------:R-:W5:Y:S04]  /*59e0*/  LDS R28, [R45+0x14e4] ;  /* 0x0014e4002d1c7984 */ /* 0x000f680000000800 */
[----:B------:R-:W5:Y:S04]  /*59f0*/  LDS R29, [R45+0x15e0] ;  /* 0x0015e0002d1d7984 */ /* 0x000f680000000800 */
[----:B------:R-:W5:Y:S04]  /*5a00*/  LDS R36, [R45+0x16dc] ;  /* 0x0016dc002d247984 */ /* 0x000f680000000800 */
[----:B------:R-:W-:Y:S04]  /*5a10*/  LDS R37, [R45+0x17a0] ;  /* 0x0017a0002d257984 */ /* 0x000fe80000000800 */
[----:B------:R-:W-:Y:S01]  /*5a20*/  LDS R83, [R45+0x1998] ;  /* 0x001998002d537984 */ /* 0x000fe20000000800 */
[----:B0-----:R-:W-:-:S04]  /*5a30*/  FFMA R25, R25, R32, R22 ;  /* 0x0000002019197223 */ /* 0x001fc80000000016 */
[----:B-1----:R-:W-:-:S04]  /*5a40*/  FFMA R20, R20, R35, R25 ;  /* 0x0000002314147223 */ /* 0x002fc80000000019 */
[----:B---3--:R-:W-:Y:S02]  /*5a50*/  FFMA R31, R31, R42, R20 ;  /* 0x0000002a1f1f7223 */ /* 0x008fe40000000014 */
[----:B------:R-:W-:Y:S02]  /*5a60*/  LDS R42, [R45+0x1a94] ;  /* 0x001a94002d2a7984 */ /* 0x000fe40000000800 */
[----:B------:R-:W-:Y:S02]  /*5a70*/  FFMA R31, R34, R38, R31 ;  /* 0x00000026221f7223 */ /* 0x000fe4000000001f */
[----:B------:R-:W-:Y:S02]  /*5a80*/  LDS R38, [R45+0x189c] ;  /* 0x00189c002d267984 */ /* 0x000fe40000000800 */
[----:B------:R-:W-:Y:S02]  /*5a90*/  FFMA R82, R82, R21, R31 ;  /* 0x0000001552527223 */ /* 0x000fe4000000001f */
[----:B------:R-:W0:Y:S02]  /*5aa0*/  LDS.128 R20, [R44+0x120] ;  /* 0x000120002c147984 */ /* 0x000e240000000c00 */
[----:B------:R-:W-:-:S04]  /*5ab0*/  FFMA R39, R39, R24, R82 ;  /* 0x0000001827277223 */ /* 0x000fc80000000052 */
[----:B----4-:R-:W-:-:S04]  /*5ac0*/  FFMA R26, R26, R27, R39 ;  /* 0x0000001b1a1a7223 */ /* 0x010fc80000000027 */
[----:B--2---:R-:W-:Y:S02]  /*5ad0*/  FFMA R41, R41, R30, R26 ;  /* 0x0000001e29297223 */ /* 0x004fe4000000001a */
[----:B------:R-:W1:Y:S02]  /*5ae0*/  LDS.128 R24, [R44+0x130] ;  /* 0x000130002c187984 */ /* 0x000e640000000c00 */
[----:B-----5:R-:W-:Y:S02]  /*5af0*/  FFMA R28, R28, R33, R41 ;  /* 0x000000211c1c7223 */ /* 0x020fe40000000029 */
[----:B------:R-:W2:Y:S02]  /*5b00*/  LDS.128 R32, [R44+0x140] ;  /* 0x000140002c207984 */ /* 0x000ea40000000c00 */
[----:B------:R-:W-:Y:S02]  /*5b10*/  FFMA R39, R29, R40, R28 ;  /* 0x000000281d277223 */ /* 0x000fe4000000001c */
[----:B------:R-:W-:Y:S02]  /*5b20*/  LDS R41, [R45+0x1b90] ;  /* 0x001b90002d297984 */ /* 0x000fe40000000800 */
[----:B------:R-:W-:-:S02]  /*5b30*/  FFMA R36, R36, R43, R39 ;  /* 0x0000002b24247223 */ /* 0x000fc40000000027 */
[----:B------:R-:W3:Y:S02]  /*5b40*/  LDS.128 R28, [R44+0x150] ;  /* 0x000150002c1c7984 */ /* 0x000ee40000000c00 */
[----:B0-----:R-:W-:Y:S02]  /*5b50*/  FFMA R37, R37, R20, R36 ;  /* 0x0000001425257223 */ /* 0x001fe40000000024 */
[----:B------:R-:W0:Y:S02]  /*5b60*/  LDS R20, [R45+0x1c8c] ;  /* 0x001c8c002d147984 */ /* 0x000e240000000800 */
[----:B------:R-:W-:Y:S02]  /*5b70*/  FFMA R38, R38, R23, R37 ;  /* 0x0000001726267223 */ /* 0x000fe40000000025 */
[----:B------:R-:W-:Y:S02]  /*5b80*/  LDS R23, [R45+0x1d88] ;  /* 0x001d88002d177984 */ /* 0x000fe40000000800 */
[----:B-1----:R-:W-:-:S02]  /*5b90*/  FFMA R83, R83, R26, R38 ;  /* 0x0000001a53537223 */ /* 0x002fc40000000026 */
[----:B------:R-:W1:Y:S02]  /*5ba0*/  LDS.128 R36, [R44+0x160] ;  /* 0x000160002c247984 */ /* 0x000e640000000c00 */
[----:B--2---:R-:W-:Y:S02]  /*5bb0*/  FFMA R42, R42, R33, R83 ;  /* 0x000000212a2a7223 */ /* 0x004fe40000000053 */
[----:B------:R-:W-:Y:S04]  /*5bc0*/  LDS R26, [R45+0x1e84] ;  /* 0x001e84002d1a7984 */ /* 0x000fe80000000800 */
[----:B------:R-:W-:Y:S01]  /*5bd0*/  LDS R83, [R45+0x17bc] ;  /* 0x0017bc002d537984 */ /* 0x000fe20000000800 */
[----:B---3--:R-:W-:-:S03]  /*5be0*/  FFMA R33, R41, R28, R42 ;  /* 0x0000001c29217223 */ /* 0x008fc6000000002a */
[----:B------:R-:W2:Y:S04]  /*5bf0*/  LDS.128 R40, [R44+0x170] ;  /* 0x000170002c287984 */ /* 0x000ea80000000c00 */
[----:B------:R-:W-:Y:S01]  /*5c00*/  LDS R28, [R45+0x19b4] ;  /* 0x0019b4002d1c7984 */ /* 0x000fe20000000800 */
[----:B0-----:R-:W-:-:S03]  /*5c10*/  FFMA R20, R20, R31, R33 ;  /* 0x0000001f14147223 */ /* 0x001fc60000000021 */
[----:B------:R-:W0:Y:S04]  /*5c20*/  LDS R31, [R45+0x18b8] ;  /* 0x0018b8002d1f7984 */ /* 0x000e280000000800 */
[----:B------:R-:W3:Y:S01]  /*5c30*/  LDS R33, [R45+0x1ab0] ;  /* 0x001ab0002d217984 */ /* 0x000ee20000000800 */
[----:B-1----:R-:W-:-:S03]  /*5c40*/  FFMA R23, R23, R38, R20 ;  /* 0x0000002617177223 */ /* 0x002fc60000000014 */
[----:B------:R-:W1:Y:S04]  /*5c50*/  LDS R20, [R45+0x1bac] ;  /* 0x001bac002d147984 */ /* 0x000e680000000800 */
[----:B------:R-:W-:Y:S01]  /*5c60*/  LDS R38, [R45+0x18d4] ;  /* 0x0018d4002d267984 */ /* 0x000fe20000000800 */
[----:B--2---:R-:W-:-:S03]  /*5c70*/  FFMA R26, R26, R41, R23 ;  /* 0x000000291a1a7223 */ /* 0x004fc60000000017 */
[----:B------:R-:W-:Y:S01]  /*5c80*/  LDS R23, [R45+0x1ea0] ;  /* 0x001ea0002d177984 */ /* 0x000fe20000000800 */
[----:B------:R-:W-:-:S03]  /*5c90*/  FFMA R26, R83, R21, R26 ;  /* 0x00000015531a7223 */ /* 0x000fc6000000001a */
[----:B------:R-:W2:Y:S01]  /*5ca0*/  LDS R21, [R45+0x1ca8] ;  /* 0x001ca8002d157984 */ /* 0x000ea20000000800 */
[----:B0-----:R-:W-:-:S03]  /*5cb0*/  FFMA R31, R31, R24, R26 ;  /* 0x000000181f1f7223 */ /* 0x001fc6000000001a */
[----:B------:R-:W0:Y:S01]  /*5cc0*/  LDS R24, [R45+0x1da4] ;  /* 0x001da4002d187984 */ /* 0x000e220000000800 */
[----:B------:R-:W-:-:S03]  /*5cd0*/  FFMA R28, R28, R27, R31 ;  /* 0x0000001b1c1c7223 */ /* 0x000fc6000000001f */
[----:B------:R-:W4:Y:S01]  /*5ce0*/  LDS R26, [R45+0x17d8] ;  /* 0x0017d8002d1a7984 */ /* 0x000f220000000800 */
[----:B---3--:R-:W-:-:S03]  /*5cf0*/  FFMA R33, R33, R34, R28 ;  /* 0x0000002221217223 */ /* 0x008fc6000000001c */
[----:B------:R-:W3:Y:S01]  /*5d00*/  LDS R27, [R45+0x19d0] ;  /* 0x0019d0002d1b7984 */ /* 0x000ee20000000800 */
[----:B-1----:R-:W-:-:S03]  /*5d10*/  FFMA R20, R20, R29, R33 ;  /* 0x0000001d14147223 */ /* 0x002fc60000000021 */
[----:B------:R-:W1:Y:S04]  /*5d20*/  LDS R28, [R45+0x1acc] ;  /* 0x001acc002d1c7984 */ /* 0x000e680000000800 */
[----:B------:R-:W5:Y:S04]  /*5d30*/  LDS R29, [R45+0x1bc8] ;  /* 0x001bc8002d1d7984 */ /* 0x000f680000000800 */
[----:B------:R-:W5:Y:S04]  /*5d40*/  LDS R34, [R45+0x1cc4] ;  /* 0x001cc4002d227984 */ /* 0x000f680000000800 */
[----:B------:R-:W5:Y:S01]  /*5d50*/  LDS R31, [R45+0x1dc0] ;  /* 0x001dc0002d1f7984 */ /* 0x000f620000000800 */
[----:B--2---:R-:W-:-:S03]  /*5d60*/  FFMA R21, R21, R36, R20 ;  /* 0x0000002415157223 */ /* 0x004fc60000000014 */
[----:B------:R-:W2:Y:S01]  /*5d70*/  LDS R20, [R45+0x1ebc] ;  /* 0x001ebc002d147984 */ /* 0x000ea20000000800 */
[----:B0-----:R-:W-:-:S04]  /*5d80*/  FFMA R24, R24, R39, R21 ;  /* 0x0000002718187223 */ /* 0x001fc80000000015 */
[----:B------:R-:W-:-:S04]  /*5d90*/  FFMA R23, R23, R42, R24 ;  /* 0x0000002a17177223 */ /* 0x000fc80000000018 */
[----:B----4-:R-:W-:-:S04]  /*5da0*/  FFMA R23, R26, R22, R23 ;  /* 0x000000161a177223 */ /* 0x010fc80000000017 */
[----:B------:R-:W-:-:S04]  /*5db0*/  FFMA R38, R38, R25, R23 ;  /* 0x0000001926267223 */ /* 0x000fc80000000017 */
[----:B---3--:R-:W-:-:S04]  /*5dc0*/  FFMA R27, R27, R32, R38 ;  /* 0x000000201b1b7223 */ /* 0x008fc80000000026 */
[----:B-1----:R-:W-:-:S04]  /*5dd0*/  FFMA R28, R28, R35, R27 ;  /* 0x000000231c1c7223 */ /* 0x002fc8000000001b */
[----:B-----5:R-:W-:-:S04]  /*5de0*/  FFMA R29, R29, R30, R28 ;  /* 0x0000001e1d1d7223 */ /* 0x020fc8000000001c */
[----:B------:R-:W-:-:S04]  /*5df0*/  FFMA R34, R34, R37, R29 ;  /* 0x0000002522227223 */ /* 0x000fc8000000001d */
[----:B------:R-:W-:-:S04]  /*5e00*/  FFMA R31, R31, R40, R34 ;  /* 0x000000281f1f7223 */ /* 0x000fc80000000022 */
[----:B--2---:R-:W-:Y:S01]  /*5e10*/  FFMA R43, R20, R43, R31 ;  /* 0x0000002b142b7223 */ /* 0x004fe2000000001f */
[----:B------:R-:W-:Y:S06]  /*5e20*/  @P6 BRA `(.L_x_60) ;  /* 0xffffffbc00006947 */ /* 0x000fec000383ffff */
[----:B------:R-:W0:Y:S01]  /*5e30*/  S2R R5, SR_TID.Z ;  /* 0x0000000000057919 */ /* 0x000e220000002300 */
[----:B------:R-:W1:Y:S01]  /*5e40*/  LDC.64 R2, c[0x0][0x390] ;  /* 0x0000e400ff027b82 */ /* 0x000e620000000a00 */
[----:B------:R-:W0:Y:S01]  /*5e50*/  S2R R0, SR_TID.X ;  /* 0x0000000000007919 */ /* 0x000e220000002100 */
[----:B------:R-:W2:Y:S01]  /*5e60*/  S2R R4, SR_TID.Y ;  /* 0x0000000000047919 */ /* 0x000ea20000002200 */
[----:B0-----:R-:W-:-:S04]  /*5e70*/  IMAD R5, R5, 0x31, R0 ;  /* 0x0000003105057824 */ /* 0x001fc800078e0200 */
[----:B------:R-:W-:-:S04]  /*5e80*/  IMAD R5, R8, 0xc4, R5 ;  /* 0x000000c408057824 */ /* 0x000fc800078e0205 */
[----:B--2---:R-:W-:-:S04]  /*5e90*/  IMAD R5, R4, 0x7, R5 ;  /* 0x0000000704057824 */ /* 0x004fc800078e0205 */
[----:B-1----:R-:W-:-:S05]  /*5ea0*/  IMAD.WIDE.U32 R2, R5, 0x4, R2 ;  /* 0x0000000405027825 */ /* 0x002fca00078e0002 */
[----:B------:R-:W-:Y:S01]  /*5eb0*/  STG.E desc[UR4][R2.64], R43 ;  /* 0x0000002b02007986 */ /* 0x000fe2000c101904 */
[----:B------:R-:W-:Y:S05]  /*5ec0*/  EXIT ;  /* 0x000000000000794d */ /* 0x000fea0003800000 */
.L_x_61:
[----:B------:R-:W-:-:S00]  /*5ed0*/  BRA `(.L_x_61) ;  /* 0xfffffffc00fc7947 */ /* 0x000fc0000383ffff */
[----:B------:R-:W-:-:S00]  /*5ee0*/  NOP ;  /* 0x0000000000007918 */ /* 0x000fc00000000000 */
        /* <DEDUP_REMOVED lines=9> */
.L_x_62:


//--------------------- .nv.shared.default_function_kernel0 --------------------------
	.section	.nv.shared.default_function_kernel0,"aw",@nobits
	.sectionflags	@""
	.align	4
.nv.shared.default_function_kernel0:
	.zero		10624


//--------------------- .nv.shared.reserved.0     --------------------------
	.section	.nv.shared.reserved.0,"aw",@nobits
	.weak		__nv_reservedSMEM_offset_0_alias
	.size		__nv_reservedSMEM_offset_0_alias, 0, 64
	.other		__nv_reservedSMEM_offset_0_alias,@"STO_CUDA_RESERVED_SHARED STV_DEFAULT"
__nv_reservedSMEM_offset_0_alias:
	.zero		0
	.zero		64


//--------------------- .nv.constant0.default_function_kernel0 --------------------------
	.section	.nv.constant0.default_function_kernel0,"a",@progbits
	.sectionflags	@""
	.align	4
.nv.constant0.default_function_kernel0:
	.zero		920


//--------------------- SYMBOLS --------------------------

	.type		.nv.reservedSmem.offset0,@object
	.size		.nv.reservedSmem.offset0,0x4
	.type		.nv.reservedSmem.cap,@object
	.size		.nv.reservedSmem.cap,0x4
